// auto-generated by cutlass_sweep.gemm — config: {"arch": "sm_90", "cluster_m": 2, "cluster_n": 1, "dtype": "bf16", "dtype_b": "bf16", "layout": "nt", "stages": 0, "tile_k": 16, "tile_m": 192, "tile_n": 80}
#include "cutlass/cutlass.h"
#include "cutlass/gemm/collective/collective_builder.hpp"
#include "cutlass/gemm/device/gemm_universal_adapter.h"
#include "cutlass/gemm/kernel/gemm_universal.hpp"
#include "cutlass/epilogue/collective/collective_builder.hpp"

using ElemA = cutlass::bfloat16_t;
using ElemB = cutlass::bfloat16_t;
using ElemCD = cutlass::bfloat16_t;
using Acc  = float;
using TileShape    = cute::Shape<cute::_192, cute::_80, cute::_16>;
using ClusterShape = cute::Shape<cute::_2, cute::_1, cute::_1>;

using CollectiveEpilogue = typename cutlass::epilogue::collective::CollectiveBuilder<
    cutlass::arch::Sm90, cutlass::arch::OpClassTensorOp,
    TileShape, ClusterShape,
    cutlass::epilogue::collective::EpilogueTileAuto,
    Acc, Acc,
    ElemCD, cutlass::layout::RowMajor, 128 / cutlass::sizeof_bits<ElemCD>::value,
    ElemCD, cutlass::layout::RowMajor, 128 / cutlass::sizeof_bits<ElemCD>::value,
    cutlass::epilogue::collective::EpilogueScheduleAuto
  >::CollectiveOp;

using CollectiveMainloop = typename cutlass::gemm::collective::CollectiveBuilder<
    cutlass::arch::Sm90, cutlass::arch::OpClassTensorOp,
    ElemA, cutlass::layout::RowMajor, 128 / cutlass::sizeof_bits<ElemA>::value,
    ElemB, cutlass::layout::ColumnMajor, 128 / cutlass::sizeof_bits<ElemB>::value,
    Acc,
    TileShape, ClusterShape,
    cutlass::gemm::collective::StageCountAutoCarveout<static_cast<int>(sizeof(typename CollectiveEpilogue::SharedStorage))>,
    cutlass::gemm::collective::KernelScheduleAuto
  >::CollectiveOp;

using GemmKernel = cutlass::gemm::kernel::GemmUniversal<
    cute::Shape<int,int,int,int>,
    CollectiveMainloop,
    CollectiveEpilogue
>;
using Gemm = cutlass::gemm::device::GemmUniversalAdapter<GemmKernel>;

// Force the device kernel symbol into the cubin without needing a host main.
auto* _anchor = &cutlass::device_kernel<GemmKernel>;


// ===== COMPILED SASS (sm_90a) =====

	.target	sm_90a

	.elftype	@"ET_EXEC"


//--------------------- .note.nv.tkinfo           --------------------------
	.section	.note.nv.tkinfo,"",@"SHT_NOTE"
	.sectionflags	@"SHF_NOTE_NV_TKINFO"
	.tkinfo
        /*0018*/ 	.word	0x00000002
        /*0030*/ 	.string	""
        /*0030*/ 	.string	"ptxas"
        /*0030*/ 	.string	"Cuda compilation tools, release 13.0, V13.0.88"
        /*0030*/ 	.string	"Build cuda_13.0.r13.0/compiler.36424714_0"
        /*0030*/ 	.string	"-arch sm_90a -m 64 "



//--------------------- .note.nv.cuinfo           --------------------------
	.section	.note.nv.cuinfo,"",@"SHT_NOTE"
	.sectionflags	@"SHF_NOTE_NV_CUINFO"
        /*0018*/ 	.short	0x0002
        /*001a*/ 	.short	0x005a
        /*001c*/ 	.short	0x0082
	.zero		2


//--------------------- .nv.info                  --------------------------
	.section	.nv.info,"",@"SHT_CUDA_INFO"
	.align	4


	//----- nvinfo : EIATTR_REGCOUNT
	.align		4
        /*0000*/ 	.byte	0x04, 0x2f
        /*0002*/ 	.short	(.L_15 - .L_14)
	.align		4
.L_14:
        /*0004*/ 	.word	index@(_ZN7cutlass13device_kernelINS_4gemm6kernel13GemmUniversalIN4cute5tupleIJiiiiEEENS1_10collective13CollectiveMmaINS1_34MainloopSm90TmaGmmaWarpSpecializedILi26ENS5_IJNS4_1CILi2EEENSA_ILi1EEESC_EEENS1_35KernelTmaWarpSpecializedCooperativeEEENS5_IJNSA_ILi192EEENSA_ILi80EEENSA_ILi16EEEEEENS_10bfloat16_tENS5_IJlSC_lEEESK_SL_NS4_8TiledMMAINS4_8MMA_AtomIJNS4_4SM904GMMA27MMA_64x16x16_F32BF16BF16_SSILNSP_5MajorE0ELSR_0ELNSP_7ScaleInE1ELSS_1EEEEEENS4_6LayoutISD_NS5_IJSC_NSA_ILi0EEESW_EEEEENS5_IJNS4_10UnderscoreESZ_SZ_EEEEENS4_13SM90_TMA_LOADENS4_14ComposedLayoutINS4_7SwizzleILi1ELi4ELi3EEENS4_18smem_ptr_flag_bitsILi16EEENSV_INS5_IJNSA_ILi8EEESI_EEENS5_IJSI_SC_EEEEEEEvNS4_8identityENS4_23SM90_TMA_LOAD_MULTICASTES1C_vS1D_EENS_8epilogue10collective6detail29Sm90TmaWarpSpecializedAdapterINS1H_15DefaultEpilogueISK_SL_SL_NS1G_6thread17LinearCombinationISK_Li1EffLNS1L_9ScaleType4KindE0ELNS_15FloatRoundStyleE2ESK_EENS1_15EpilogueDefaultEEEEEvvEEEEvNT_6ParamsE)
        /*0008*/ 	.word	0x000000a8


	//----- nvinfo : EIATTR_FRAME_SIZE
	.align		4
.L_15:
        /*000c*/ 	.byte	0x04, 0x11
        /*000e*/ 	.short	(.L_17 - .L_16)
	.align		4
.L_16:
        /*0010*/ 	.word	index@(_ZN7cutlass13device_kernelINS_4gemm6kernel13GemmUniversalIN4cute5tupleIJiiiiEEENS1_10collective13CollectiveMmaINS1_34MainloopSm90TmaGmmaWarpSpecializedILi26ENS5_IJNS4_1CILi2EEENSA_ILi1EEESC_EEENS1_35KernelTmaWarpSpecializedCooperativeEEENS5_IJNSA_ILi192EEENSA_ILi80EEENSA_ILi16EEEEEENS_10bfloat16_tENS5_IJlSC_lEEESK_SL_NS4_8TiledMMAINS4_8MMA_AtomIJNS4_4SM904GMMA27MMA_64x16x16_F32BF16BF16_SSILNSP_5MajorE0ELSR_0ELNSP_7ScaleInE1ELSS_1EEEEEENS4_6LayoutISD_NS5_IJSC_NSA_ILi0EEESW_EEEEENS5_IJNS4_10UnderscoreESZ_SZ_EEEEENS4_13SM90_TMA_LOADENS4_14ComposedLayoutINS4_7SwizzleILi1ELi4ELi3EEENS4_18smem_ptr_flag_bitsILi16EEENSV_INS5_IJNSA_ILi8EEESI_EEENS5_IJSI_SC_EEEEEEEvNS4_8identityENS4_23SM90_TMA_LOAD_MULTICASTES1C_vS1D_EENS_8epilogue10collective6detail29Sm90TmaWarpSpecializedAdapterINS1H_15DefaultEpilogueISK_SL_SL_NS1G_6thread17LinearCombinationISK_Li1EffLNS1L_9ScaleType4KindE0ELNS_15FloatRoundStyleE2ESK_EENS1_15EpilogueDefaultEEEEEvvEEEEvNT_6ParamsE)
        /*0014*/ 	.word	0x00000000


	//----- nvinfo : EIATTR_MIN_STACK_SIZE
	.align		4
.L_17:
        /*0018*/ 	.byte	0x04, 0x12
        /*001a*/ 	.short	(.L_19 - .L_18)
	.align		4
.L_18:
        /*001c*/ 	.word	index@(_ZN7cutlass13device_kernelINS_4gemm6kernel13GemmUniversalIN4cute5tupleIJiiiiEEENS1_10collective13CollectiveMmaINS1_34MainloopSm90TmaGmmaWarpSpecializedILi26ENS5_IJNS4_1CILi2EEENSA_ILi1EEESC_EEENS1_35KernelTmaWarpSpecializedCooperativeEEENS5_IJNSA_ILi192EEENSA_ILi80EEENSA_ILi16EEEEEENS_10bfloat16_tENS5_IJlSC_lEEESK_SL_NS4_8TiledMMAINS4_8MMA_AtomIJNS4_4SM904GMMA27MMA_64x16x16_F32BF16BF16_SSILNSP_5MajorE0ELSR_0ELNSP_7ScaleInE1ELSS_1EEEEEENS4_6LayoutISD_NS5_IJSC_NSA_ILi0EEESW_EEEEENS5_IJNS4_10UnderscoreESZ_SZ_EEEEENS4_13SM90_TMA_LOADENS4_14ComposedLayoutINS4_7SwizzleILi1ELi4ELi3EEENS4_18smem_ptr_flag_bitsILi16EEENSV_INS5_IJNSA_ILi8EEESI_EEENS5_IJSI_SC_EEEEEEEvNS4_8identityENS4_23SM90_TMA_LOAD_MULTICASTES1C_vS1D_EENS_8epilogue10collective6detail29Sm90TmaWarpSpecializedAdapterINS1H_15DefaultEpilogueISK_SL_SL_NS1G_6thread17LinearCombinationISK_Li1EffLNS1L_9ScaleType4KindE0ELNS_15FloatRoundStyleE2ESK_EENS1_15EpilogueDefaultEEEEEvvEEEEvNT_6ParamsE)
        /*0020*/ 	.word	0x00000000
.L_19:


//--------------------- .nv.compat                --------------------------
	.section	.nv.compat,"",@"SHT_CUDA_COMPAT_INFO"
	.align	4
        /*0000*/ 	.byte	0x02, 0x09, 0x01, 0x00, 0x02, 0x02, 0x04, 0x00, 0x02, 0x05, 0x05, 0x00, 0x03, 0x07, 0x01, 0x01
        /*0010*/ 	.byte	0x02, 0x03, 0x01, 0x00, 0x02, 0x06, 0x01, 0x00, 0x04, 0x0b, 0x08, 0x00, 0x00, 0x00, 0x00, 0x00
        /*0020*/ 	.byte	0x00, 0x00, 0x00, 0x00


//--------------------- .nv.info._ZN7cutlass13device_kernelINS_4gemm6kernel13GemmUniversalIN4cute5tupleIJiiiiEEENS1_10collective13CollectiveMmaINS1_34MainloopSm90TmaGmmaWarpSpecializedILi26ENS5_IJNS4_1CILi2EEENSA_ILi1EEESC_EEENS1_35KernelTmaWarpSpecializedCooperativeEEENS5_IJNSA_ILi192EEENSA_ILi80EEENSA_ILi16EEEEEENS_10bfloat16_tENS5_IJlSC_lEEESK_SL_NS4_8TiledMMAINS4_8MMA_AtomIJNS4_4SM904GMMA27MMA_64x16x16_F32BF16BF16_SSILNSP_5MajorE0ELSR_0ELNSP_7ScaleInE1ELSS_1EEEEEENS4_6LayoutISD_NS5_IJSC_NSA_ILi0EEESW_EEEEENS5_IJNS4_10UnderscoreESZ_SZ_EEEEENS4_13SM90_TMA_LOADENS4_14ComposedLayoutINS4_7SwizzleILi1ELi4ELi3EEENS4_18smem_ptr_flag_bitsILi16EEENSV_INS5_IJNSA_ILi8EEESI_EEENS5_IJSI_SC_EEEEEEEvNS4_8identityENS4_23SM90_TMA_LOAD_MULTICASTES1C_vS1D_EENS_8epilogue10collective6detail29Sm90TmaWarpSpecializedAdapterINS1H_15DefaultEpilogueISK_SL_SL_NS1G_6thread17LinearCombinationISK_Li1EffLNS1L_9ScaleType4KindE0ELNS_15FloatRoundStyleE2ESK_EENS1_15EpilogueDefaultEEEEEvvEEEEvNT_6ParamsE --------------------------
	.section	.nv.info._ZN7cutlass13device_kernelINS_4gemm6kernel13GemmUniversalIN4cute5tupleIJiiiiEEENS1_10collective13CollectiveMmaINS1_34MainloopSm90TmaGmmaWarpSpecializedILi26ENS5_IJNS4_1CILi2EEENSA_ILi1EEESC_EEENS1_35KernelTmaWarpSpecializedCooperativeEEENS5_IJNSA_ILi192EEENSA_ILi80EEENSA_ILi16EEEEEENS_10bfloat16_tENS5_IJlSC_lEEESK_SL_NS4_8TiledMMAINS4_8MMA_AtomIJNS4_4SM904GMMA27MMA_64x16x16_F32BF16BF16_SSILNSP_5MajorE0ELSR_0ELNSP_7ScaleInE1ELSS_1EEEEEENS4_6LayoutISD_NS5_IJSC_NSA_ILi0EEESW_EEEEENS5_IJNS4_10UnderscoreESZ_SZ_EEEEENS4_13SM90_TMA_LOADENS4_14ComposedLayoutINS4_7SwizzleILi1ELi4ELi3EEENS4_18smem_ptr_flag_bitsILi16EEENSV_INS5_IJNSA_ILi8EEESI_EEENS5_IJSI_SC_EEEEEEEvNS4_8identityENS4_23SM90_TMA_LOAD_MULTICASTES1C_vS1D_EENS_8epilogue10collective6detail29Sm90TmaWarpSpecializedAdapterINS1H_15DefaultEpilogueISK_SL_SL_NS1G_6thread17LinearCombinationISK_Li1EffLNS1L_9ScaleType4KindE0ELNS_15FloatRoundStyleE2ESK_EENS1_15EpilogueDefaultEEEEEvvEEEEvNT_6ParamsE,"",@"SHT_CUDA_INFO"
	.sectionflags	@""
	.align	4


	//----- nvinfo : EIATTR_CUDA_API_VERSION
	.align		4
        /*0000*/ 	.byte	0x04, 0x37
        /*0002*/ 	.short	(.L_21 - .L_20)
.L_20:
        /*0004*/ 	.word	0x00000082


	//----- nvinfo : EIATTR_KPARAM_INFO
	.align		4
.L_21:
        /*0008*/ 	.byte	0x04, 0x17
        /*000a*/ 	.short	(.L_23 - .L_22)
.L_22:
        /*000c*/ 	.word	0x00000000
        /*0010*/ 	.short	0x0000
        /*0012*/ 	.short	0x0070
        /*0014*/ 	.byte	0x00, 0xf0, 0x01, 0x10


	//----- nvinfo : EIATTR_SPARSE_MMA_MASK
	.align		4
.L_23:
        /*0018*/ 	.byte	0x03, 0x50
        /*001a*/ 	.short	0x0000


	//----- nvinfo : EIATTR_MAXREG_COUNT
	.align		4
        /*001c*/ 	.byte	0x03, 0x1b
        /*001e*/ 	.short	0x00a8


	//----- nvinfo : EIATTR_NUM_BARRIERS
	.align		4
        /*0020*/ 	.byte	0x02, 0x4c
        /*0022*/ 	.byte	0x01
	.zero		1


	//----- nvinfo : EIATTR_EXTERNS
	.align		4
        /*0024*/ 	.byte	0x04, 0x0f
        /*0026*/ 	.short	(.L_25 - .L_24)


	//   ....[0]....
	.align		4
.L_24:
        /*0028*/ 	.word	index@(__assertfail)


	//----- nvinfo : EIATTR_MERCURY_ISA_VERSION
	.align		4
.L_25:
        /*002c*/ 	.byte	0x03, 0x5f
        /*002e*/ 	.short	0x0101


	//----- nvinfo : EIATTR_INT_WARP_WIDE_INSTR_OFFSETS
	.align		4
        /*0030*/ 	.byte	0x04, 0x31
        /*0032*/ 	.short	(.L_27 - .L_26)


	//   ....[0]....
.L_26:
        /*0034*/ 	.word	0x00000770


	//   ....[1]....
        /*0038*/ 	.word	0x000007a0


	//   ....[2]....
        /*003c*/ 	.word	0x00000960


	//----- nvinfo : EIATTR_COOP_GROUP_MASK_REGIDS
	.align		4
.L_27:
        /*0040*/ 	.byte	0x04, 0x29
        /*0042*/ 	.short	(.L_29 - .L_28)


	//   ....[0]....
.L_28:
        /*0044*/ 	.word	0xffffffff


	//   ....[1]....
        /*0048*/ 	.word	0xffffffff


	//   ....[2]....
        /*004c*/ 	.word	0xffffffff


	//   ....[3]....
        /*0050*/ 	.word	0xffffffff


	//   ....[4]....
        /*0054*/ 	.word	0xffffffff


	//   ....[5]....
        /*0058*/ 	.word	0xffffffff


	//----- nvinfo : EIATTR_COOP_GROUP_INSTR_OFFSETS
	.align		4
.L_29:
        /*005c*/ 	.byte	0x04, 0x28
        /*005e*/ 	.short	(.L_31 - .L_30)


	//   ....[0]....
.L_30:
        /*0060*/ 	.word	0x00000060


	//   ....[1]....
        /*0064*/ 	.word	0x00000070


	//   ....[2]....
        /*0068*/ 	.word	0x00000130


	//   ....[3]....
        /*006c*/ 	.word	0x000005c0


	//   ....[4]....
        /*0070*/ 	.word	0x00000ae0


	//   ....[5]....
        /*0074*/ 	.word	0x00001520


	//----- nvinfo : EIATTR_REG_RECONFIG
	.align		4
.L_31:
        /*0078*/ 	.byte	0x01, 0x54
	.zero		2


	//----- nvinfo : EIATTR_SYSCALL_OFFSETS
	.align		4
        /*007c*/ 	.byte	0x04, 0x46
        /*007e*/ 	.short	(.L_33 - .L_32)


	//   ....[0]....
.L_32:
        /*0080*/ 	.word	0x000016e0


	//----- nvinfo : EIATTR_MBARRIER_INSTR_OFFSETS
	.align		4
.L_33:
        /*0084*/ 	.byte	0x04, 0x39
        /*0086*/ 	.short	(.L_35 - .L_34)


	//   ....[0]....
.L_34:
        /*0088*/ 	.word	0x00000250
        /*008c*/ 	.word	0x000000ff
        /*0090*/ 	.word	0x00000000
        /*0094*/ 	.short	0x0100
        /*0096*/ 	.byte	0x08
	.zero		1


	//   ....[1]....
        /*0098*/ 	.word	0x00000260
        /*009c*/ 	.word	0x000000ff
        /*00a0*/ 	.word	0x000000d0
        /*00a4*/ 	.short	0x0100
        /*00a6*/ 	.byte	0x08
	.zero		1


	//   ....[2]....
        /*00a8*/ 	.word	0x00000270
        /*00ac*/ 	.word	0x000000ff
        /*00b0*/ 	.word	0x00000008
        /*00b4*/ 	.short	0x0100
        /*00b6*/ 	.byte	0x08
	.zero		1


	//   ....[3]....
        /*00b8*/ 	.word	0x00000280
        /*00bc*/ 	.word	0x000000ff
        /*00c0*/ 	.word	0x000000d8
        /*00c4*/ 	.short	0x0100
        /*00c6*/ 	.byte	0x08
	.zero		1


	//   ....[4]....
        /*00c8*/ 	.word	0x00000290
        /*00cc*/ 	.word	0x000000ff
        /*00d0*/ 	.word	0x00000010
        /*00d4*/ 	.short	0x0100
        /*00d6*/ 	.byte	0x08
	.zero		1


	//   ....[5]....
        /*00d8*/ 	.word	0x000002a0
        /*00dc*/ 	.word	0x000000ff
        /*00e0*/ 	.word	0x000000e0
        /*00e4*/ 	.short	0x0100
        /*00e6*/ 	.byte	0x08
	.zero		1


	//   ....[6]....
        /*00e8*/ 	.word	0x000002b0
        /*00ec*/ 	.word	0x000000ff
        /*00f0*/ 	.word	0x00000018
        /*00f4*/ 	.short	0x0100
        /*00f6*/ 	.byte	0x08
	.zero		1


	//   ....[7]....
        /*00f8*/ 	.word	0x000002c0
        /*00fc*/ 	.word	0x000000ff
        /*0100*/ 	.word	0x000000e8
        /*0104*/ 	.short	0x0100
        /*0106*/ 	.byte	0x08
	.zero		1


	//   ....[8]....
        /*0108*/ 	.word	0x000002d0
        /*010c*/ 	.word	0x000000ff
        /*0110*/ 	.word	0x00000020
        /*0114*/ 	.short	0x0100
        /*0116*/ 	.byte	0x08
	.zero		1


	//   ....[9]....
        /*0118*/ 	.word	0x000002e0
        /*011c*/ 	.word	0x000000ff
        /*0120*/ 	.word	0x000000f0
        /*0124*/ 	.short	0x0100
        /*0126*/ 	.byte	0x08
	.zero		1


	//   ....[10]....
        /*0128*/ 	.word	0x000002f0
        /*012c*/ 	.word	0x000000ff
        /*0130*/ 	.word	0x00000028
        /*0134*/ 	.short	0x0100
        /*0136*/ 	.byte	0x08
	.zero		1


	//   ....[11]....
        /*0138*/ 	.word	0x00000300
        /*013c*/ 	.word	0x000000ff
        /*0140*/ 	.word	0x000000f8
        /*0144*/ 	.short	0x0100
        /*0146*/ 	.byte	0x08
	.zero		1


	//   ....[12]....
        /*0148*/ 	.word	0x00000310
        /*014c*/ 	.word	0x000000ff
        /*0150*/ 	.word	0x00000030
        /*0154*/ 	.short	0x0100
        /*0156*/ 	.byte	0x08
	.zero		1


	//   ....[13]....
        /*0158*/ 	.word	0x00000320
        /*015c*/ 	.word	0x000000ff
        /*0160*/ 	.word	0x00000100
        /*0164*/ 	.short	0x0100
        /*0166*/ 	.byte	0x08
	.zero		1


	//   ....[14]....
        /*0168*/ 	.word	0x00000330
        /*016c*/ 	.word	0x000000ff
        /*0170*/ 	.word	0x00000038
        /*0174*/ 	.short	0x0100
        /*0176*/ 	.byte	0x08
	.zero		1


	//   ....[15]....
        /*0178*/ 	.word	0x00000340
        /*017c*/ 	.word	0x000000ff
        /*0180*/ 	.word	0x00000108
        /*0184*/ 	.short	0x0100
        /*0186*/ 	.byte	0x08
	.zero		1


	//   ....[16]....
        /*0188*/ 	.word	0x00000350
        /*018c*/ 	.word	0x000000ff
        /*0190*/ 	.word	0x00000040
        /*0194*/ 	.short	0x0100
        /*0196*/ 	.byte	0x08
	.zero		1


	//   ....[17]....
        /*0198*/ 	.word	0x00000360
        /*019c*/ 	.word	0x000000ff
        /*01a0*/ 	.word	0x00000110
        /*01a4*/ 	.short	0x0100
        /*01a6*/ 	.byte	0x08
	.zero		1


	//   ....[18]....
        /*01a8*/ 	.word	0x00000370
        /*01ac*/ 	.word	0x000000ff
        /*01b0*/ 	.word	0x00000048
        /*01b4*/ 	.short	0x0100
        /*01b6*/ 	.byte	0x08
	.zero		1


	//   ....[19]....
        /*01b8*/ 	.word	0x00000380
        /*01bc*/ 	.word	0x000000ff
        /*01c0*/ 	.word	0x00000118
        /*01c4*/ 	.short	0x0100
        /*01c6*/ 	.byte	0x08
	.zero		1


	//   ....[20]....
        /*01c8*/ 	.word	0x00000390
        /*01cc*/ 	.word	0x000000ff
        /*01d0*/ 	.word	0x00000050
        /*01d4*/ 	.short	0x0100
        /*01d6*/ 	.byte	0x08
	.zero		1


	//   ....[21]....
        /*01d8*/ 	.word	0x000003a0
        /*01dc*/ 	.word	0x000000ff
        /*01e0*/ 	.word	0x00000120
        /*01e4*/ 	.short	0x0100
        /*01e6*/ 	.byte	0x08
	.zero		1


	//   ....[22]....
        /*01e8*/ 	.word	0x000003b0
        /*01ec*/ 	.word	0x000000ff
        /*01f0*/ 	.word	0x00000058
        /*01f4*/ 	.short	0x0100
        /*01f6*/ 	.byte	0x08
	.zero		1


	//   ....[23]....
        /*01f8*/ 	.word	0x000003c0
        /*01fc*/ 	.word	0x000000ff
        /*0200*/ 	.word	0x00000128
        /*0204*/ 	.short	0x0100
        /*0206*/ 	.byte	0x08
	.zero		1


	//   ....[24]....
        /*0208*/ 	.word	0x000003d0
        /*020c*/ 	.word	0x000000ff
        /*0210*/ 	.word	0x00000060
        /*0214*/ 	.short	0x0100
        /*0216*/ 	.byte	0x08
	.zero		1


	//   ....[25]....
        /*0218*/ 	.word	0x000003e0
        /*021c*/ 	.word	0x000000ff
        /*0220*/ 	.word	0x00000130
        /*0224*/ 	.short	0x0100
        /*0226*/ 	.byte	0x08
	.zero		1


	//   ....[26]....
        /*0228*/ 	.word	0x000003f0
        /*022c*/ 	.word	0x000000ff
        /*0230*/ 	.word	0x00000068
        /*0234*/ 	.short	0x0100
        /*0236*/ 	.byte	0x08
	.zero		1


	//   ....[27]....
        /*0238*/ 	.word	0x00000400
        /*023c*/ 	.word	0x000000ff
        /*0240*/ 	.word	0x00000138
        /*0244*/ 	.short	0x0100
        /*0246*/ 	.byte	0x08
	.zero		1


	//   ....[28]....
        /*0248*/ 	.word	0x00000410
        /*024c*/ 	.word	0x000000ff
        /*0250*/ 	.word	0x00000070
        /*0254*/ 	.short	0x0100
        /*0256*/ 	.byte	0x08
	.zero		1


	//   ....[29]....
        /*0258*/ 	.word	0x00000420
        /*025c*/ 	.word	0x000000ff
        /*0260*/ 	.word	0x00000140
        /*0264*/ 	.short	0x0100
        /*0266*/ 	.byte	0x08
	.zero		1


	//   ....[30]....
        /*0268*/ 	.word	0x00000430
        /*026c*/ 	.word	0x000000ff
        /*0270*/ 	.word	0x00000078
        /*0274*/ 	.short	0x0100
        /*0276*/ 	.byte	0x08
	.zero		1


	//   ....[31]....
        /*0278*/ 	.word	0x00000440
        /*027c*/ 	.word	0x000000ff
        /*0280*/ 	.word	0x00000148
        /*0284*/ 	.short	0x0100
        /*0286*/ 	.byte	0x08
	.zero		1


	//   ....[32]....
        /*0288*/ 	.word	0x00000450
        /*028c*/ 	.word	0x000000ff
        /*0290*/ 	.word	0x00000080
        /*0294*/ 	.short	0x0100
        /*0296*/ 	.byte	0x08
	.zero		1


	//   ....[33]....
        /*0298*/ 	.word	0x00000460
        /*029c*/ 	.word	0x000000ff
        /*02a0*/ 	.word	0x00000150
        /*02a4*/ 	.short	0x0100
        /*02a6*/ 	.byte	0x08
	.zero		1


	//   ....[34]....
        /*02a8*/ 	.word	0x00000470
        /*02ac*/ 	.word	0x000000ff
        /*02b0*/ 	.word	0x00000088
        /*02b4*/ 	.short	0x0100
        /*02b6*/ 	.byte	0x08
	.zero		1


	//   ....[35]....
        /*02b8*/ 	.word	0x00000480
        /*02bc*/ 	.word	0x000000ff
        /*02c0*/ 	.word	0x00000158
        /*02c4*/ 	.short	0x0100
        /*02c6*/ 	.byte	0x08
	.zero		1


	//   ....[36]....
        /*02c8*/ 	.word	0x00000490
        /*02cc*/ 	.word	0x000000ff
        /*02d0*/ 	.word	0x00000090
        /*02d4*/ 	.short	0x0100
        /*02d6*/ 	.byte	0x08
	.zero		1


	//   ....[37]....
        /*02d8*/ 	.word	0x000004a0
        /*02dc*/ 	.word	0x000000ff
        /*02e0*/ 	.word	0x00000160
        /*02e4*/ 	.short	0x0100
        /*02e6*/ 	.byte	0x08
	.zero		1


	//   ....[38]....
        /*02e8*/ 	.word	0x000004b0
        /*02ec*/ 	.word	0x000000ff
        /*02f0*/ 	.word	0x00000098
        /*02f4*/ 	.short	0x0100
        /*02f6*/ 	.byte	0x08
	.zero		1


	//   ....[39]....
        /*02f8*/ 	.word	0x000004c0
        /*02fc*/ 	.word	0x000000ff
        /*0300*/ 	.word	0x00000168
        /*0304*/ 	.short	0x0100
        /*0306*/ 	.byte	0x08
	.zero		1


	//   ....[40]....
        /*0308*/ 	.word	0x000004d0
        /*030c*/ 	.word	0x000000ff
        /*0310*/ 	.word	0x000000a0
        /*0314*/ 	.short	0x0100
        /*0316*/ 	.byte	0x08
	.zero		1


	//   ....[41]....
        /*0318*/ 	.word	0x000004e0
        /*031c*/ 	.word	0x000000ff
        /*0320*/ 	.word	0x00000170
        /*0324*/ 	.short	0x0100
        /*0326*/ 	.byte	0x08
	.zero		1


	//   ....[42]....
        /*0328*/ 	.word	0x000004f0
        /*032c*/ 	.word	0x000000ff
        /*0330*/ 	.word	0x000000a8
        /*0334*/ 	.short	0x0100
        /*0336*/ 	.byte	0x08
	.zero		1


	//   ....[43]....
        /*0338*/ 	.word	0x00000500
        /*033c*/ 	.word	0x000000ff
        /*0340*/ 	.word	0x00000178
        /*0344*/ 	.short	0x0100
        /*0346*/ 	.byte	0x08
	.zero		1


	//   ....[44]....
        /*0348*/ 	.word	0x00000510
        /*034c*/ 	.word	0x000000ff
        /*0350*/ 	.word	0x000000b0
        /*0354*/ 	.short	0x0100
        /*0356*/ 	.byte	0x08
	.zero		1


	//   ....[45]....
        /*0358*/ 	.word	0x00000520
        /*035c*/ 	.word	0x000000ff
        /*0360*/ 	.word	0x00000180
        /*0364*/ 	.short	0x0100
        /*0366*/ 	.byte	0x08
	.zero		1


	//   ....[46]....
        /*0368*/ 	.word	0x00000530
        /*036c*/ 	.word	0x000000ff
        /*0370*/ 	.word	0x000000b8
        /*0374*/ 	.short	0x0100
        /*0376*/ 	.byte	0x08
	.zero		1


	//   ....[47]....
        /*0378*/ 	.word	0x00000540
        /*037c*/ 	.word	0x000000ff
        /*0380*/ 	.word	0x00000188
        /*0384*/ 	.short	0x0100
        /*0386*/ 	.byte	0x08
	.zero		1


	//   ....[48]....
        /*0388*/ 	.word	0x00000550
        /*038c*/ 	.word	0x000000ff
        /*0390*/ 	.word	0x000000c0
        /*0394*/ 	.short	0x0100
        /*0396*/ 	.byte	0x08
	.zero		1


	//   ....[49]....
        /*0398*/ 	.word	0x00000560
        /*039c*/ 	.word	0x000000ff
        /*03a0*/ 	.word	0x00000190
        /*03a4*/ 	.short	0x0100
        /*03a6*/ 	.byte	0x08
	.zero		1


	//   ....[50]....
        /*03a8*/ 	.word	0x00000570
        /*03ac*/ 	.word	0x000000ff
        /*03b0*/ 	.word	0x000000c8
        /*03b4*/ 	.short	0x0100
        /*03b6*/ 	.byte	0x08
	.zero		1


	//   ....[51]....
        /*03b8*/ 	.word	0x00000580
        /*03bc*/ 	.word	0x000000ff
        /*03c0*/ 	.word	0x00000198
        /*03c4*/ 	.short	0x0100
        /*03c6*/ 	.byte	0x08
	.zero		1


	//   ....[52]....
        /*03c8*/ 	.word	0x000009e0
        /*03cc*/ 	.word	0x000000ff
        /*03d0*/ 	.word	0x000001b0
        /*03d4*/ 	.short	0x0100
        /*03d6*/ 	.byte	0x06
	.zero		1


	//   ....[53]....
        /*03d8*/ 	.word	0x00000a70
        /*03dc*/ 	.word	0x000000ff
        /*03e0*/ 	.word	0x000001b8
        /*03e4*/ 	.short	0x0100
        /*03e6*/ 	.byte	0x06
	.zero		1


	//   ....[54]....
        /*03e8*/ 	.word	0x00001760
        /*03ec*/ 	.word	0x00000003
        /*03f0*/ 	.word	0x00000000
        /*03f4*/ 	.short	0x010a
        /*03f6*/ 	.byte	0x3f
	.zero		1


	//   ....[55]....
        /*03f8*/ 	.word	0x000017a0
        /*03fc*/ 	.word	0x00000003
        /*0400*/ 	.word	0x00000000
        /*0404*/ 	.short	0x010a
        /*0406*/ 	.byte	0x3f
	.zero		1


	//   ....[56]....
        /*0408*/ 	.word	0x00001d10
        /*040c*/ 	.word	0x000000ff
        /*0410*/ 	.word	0x00000000
        /*0414*/ 	.short	0x010a
        /*0416*/ 	.byte	0x07
	.zero		1


	//   ....[57]....
        /*0418*/ 	.word	0x00001d50
        /*041c*/ 	.word	0x000000ff
        /*0420*/ 	.word	0x00000000
        /*0424*/ 	.short	0x010a
        /*0426*/ 	.byte	0x07
	.zero		1


	//   ....[58]....
        /*0428*/ 	.word	0x000021a0
        /*042c*/ 	.word	0x00000005
        /*0430*/ 	.word	0x00000000
        /*0434*/ 	.short	0x0101
        /*0436*/ 	.byte	0x3f
	.zero		1


	//   ....[59]....
        /*0438*/ 	.word	0x00002360
        /*043c*/ 	.word	0x00000003
        /*0440*/ 	.word	0x00000000
        /*0444*/ 	.short	0x0101
        /*0446*/ 	.byte	0x3f
	.zero		1


	//   ....[60]....
        /*0448*/ 	.word	0x000085c0
        /*044c*/ 	.word	0x00000014
        /*0450*/ 	.word	0x000000d0
        /*0454*/ 	.short	0x010a
        /*0456*/ 	.byte	0x3f
	.zero		1


	//   ....[61]....
        /*0458*/ 	.word	0x00008940
        /*045c*/ 	.word	0x00000003
        /*0460*/ 	.word	0x000001b8
        /*0464*/ 	.short	0x0101
        /*0466*/ 	.byte	0x3f
	.zero		1


	//   ....[62]....
        /*0468*/ 	.word	0x00009090
        /*046c*/ 	.word	0x00000007
        /*0470*/ 	.word	0x00000000
        /*0474*/ 	.short	0x010a
        /*0476*/ 	.byte	0x3f
	.zero		1


	//   ....[63]....
        /*0478*/ 	.word	0x00009110
        /*047c*/ 	.word	0x00000008
        /*0480*/ 	.word	0x00000000
        /*0484*/ 	.short	0x010a
        /*0486*/ 	.byte	0x3f
	.zero		1


	//   ....[64]....
        /*0488*/ 	.word	0x000091a0
        /*048c*/ 	.word	0x00000009
        /*0490*/ 	.word	0x00000000
        /*0494*/ 	.short	0x010a
        /*0496*/ 	.byte	0x3f
	.zero		1


	//   ....[65]....
        /*0498*/ 	.word	0x00009230
        /*049c*/ 	.word	0x00000008
        /*04a0*/ 	.word	0x00000000
        /*04a4*/ 	.short	0x010a
        /*04a6*/ 	.byte	0x3f
	.zero		1


	//   ....[66]....
        /*04a8*/ 	.word	0x000092c0
        /*04ac*/ 	.word	0x00000009
        /*04b0*/ 	.word	0x00000000
        /*04b4*/ 	.short	0x010a
        /*04b6*/ 	.byte	0x3f
	.zero		1


	//   ....[67]....
        /*04b8*/ 	.word	0x00009350
        /*04bc*/ 	.word	0x00000008
        /*04c0*/ 	.word	0x00000000
        /*04c4*/ 	.short	0x010a
        /*04c6*/ 	.byte	0x3f
	.zero		1


	//   ....[68]....
        /*04c8*/ 	.word	0x000093e0
        /*04cc*/ 	.word	0x00000009
        /*04d0*/ 	.word	0x00000000
        /*04d4*/ 	.short	0x010a
        /*04d6*/ 	.byte	0x3f
	.zero		1


	//   ....[69]....
        /*04d8*/ 	.word	0x00009470
        /*04dc*/ 	.word	0x00000008
        /*04e0*/ 	.word	0x00000000
        /*04e4*/ 	.short	0x010a
        /*04e6*/ 	.byte	0x3f
	.zero		1


	//   ....[70]....
        /*04e8*/ 	.word	0x00009500
        /*04ec*/ 	.word	0x00000009
        /*04f0*/ 	.word	0x00000000
        /*04f4*/ 	.short	0x010a
        /*04f6*/ 	.byte	0x3f
	.zero		1


	//   ....[71]....
        /*04f8*/ 	.word	0x00009590
        /*04fc*/ 	.word	0x00000008
        /*0500*/ 	.word	0x00000000
        /*0504*/ 	.short	0x010a
        /*0506*/ 	.byte	0x3f
	.zero		1


	//   ....[72]....
        /*0508*/ 	.word	0x00009620
        /*050c*/ 	.word	0x00000009
        /*0510*/ 	.word	0x00000000
        /*0514*/ 	.short	0x010a
        /*0516*/ 	.byte	0x3f
	.zero		1


	//   ....[73]....
        /*0518*/ 	.word	0x000096b0
        /*051c*/ 	.word	0x00000008
        /*0520*/ 	.word	0x00000000
        /*0524*/ 	.short	0x010a
        /*0526*/ 	.byte	0x3f
	.zero		1


	//   ....[74]....
        /*0528*/ 	.word	0x00009740
        /*052c*/ 	.word	0x00000009
        /*0530*/ 	.word	0x00000000
        /*0534*/ 	.short	0x010a
        /*0536*/ 	.byte	0x3f
	.zero		1


	//   ....[75]....
        /*0538*/ 	.word	0x000097d0
        /*053c*/ 	.word	0x00000008
        /*0540*/ 	.word	0x00000000
        /*0544*/ 	.short	0x010a
        /*0546*/ 	.byte	0x3f
	.zero		1


	//   ....[76]....
        /*0548*/ 	.word	0x00009860
        /*054c*/ 	.word	0x00000009
        /*0550*/ 	.word	0x00000000
        /*0554*/ 	.short	0x010a
        /*0556*/ 	.byte	0x3f
	.zero		1


	//   ....[77]....
        /*0558*/ 	.word	0x000098f0
        /*055c*/ 	.word	0x00000008
        /*0560*/ 	.word	0x00000000
        /*0564*/ 	.short	0x010a
        /*0566*/ 	.byte	0x3f
	.zero		1


	//   ....[78]....
        /*0568*/ 	.word	0x00009980
        /*056c*/ 	.word	0x00000009
        /*0570*/ 	.word	0x00000000
        /*0574*/ 	.short	0x010a
        /*0576*/ 	.byte	0x3f
	.zero		1


	//   ....[79]....
        /*0578*/ 	.word	0x00009a10
        /*057c*/ 	.word	0x00000008
        /*0580*/ 	.word	0x00000000
        /*0584*/ 	.short	0x010a
        /*0586*/ 	.byte	0x3f
	.zero		1


	//   ....[80]....
        /*0588*/ 	.word	0x00009aa0
        /*058c*/ 	.word	0x00000009
        /*0590*/ 	.word	0x00000000
        /*0594*/ 	.short	0x010a
        /*0596*/ 	.byte	0x3f
	.zero		1


	//   ....[81]....
        /*0598*/ 	.word	0x00009b30
        /*059c*/ 	.word	0x00000008
        /*05a0*/ 	.word	0x00000000
        /*05a4*/ 	.short	0x010a
        /*05a6*/ 	.byte	0x3f
	.zero		1


	//   ....[82]....
        /*05a8*/ 	.word	0x00009bc0
        /*05ac*/ 	.word	0x00000009
        /*05b0*/ 	.word	0x00000000
        /*05b4*/ 	.short	0x010a
        /*05b6*/ 	.byte	0x3f
	.zero		1


	//   ....[83]....
        /*05b8*/ 	.word	0x00009c50
        /*05bc*/ 	.word	0x00000008
        /*05c0*/ 	.word	0x00000000
        /*05c4*/ 	.short	0x010a
        /*05c6*/ 	.byte	0x3f
	.zero		1


	//   ....[84]....
        /*05c8*/ 	.word	0x00009ce0
        /*05cc*/ 	.word	0x00000009
        /*05d0*/ 	.word	0x00000000
        /*05d4*/ 	.short	0x010a
        /*05d6*/ 	.byte	0x3f
	.zero		1


	//   ....[85]....
        /*05d8*/ 	.word	0x00009d70
        /*05dc*/ 	.word	0x00000008
        /*05e0*/ 	.word	0x00000000
        /*05e4*/ 	.short	0x010a
        /*05e6*/ 	.byte	0x3f
	.zero		1


	//   ....[86]....
        /*05e8*/ 	.word	0x00009e00
        /*05ec*/ 	.word	0x0000000b
        /*05f0*/ 	.word	0x00000000
        /*05f4*/ 	.short	0x010a
        /*05f6*/ 	.byte	0x3f
	.zero		1


	//   ....[87]....
        /*05f8*/ 	.word	0x00009e90
        /*05fc*/ 	.word	0x00000003
        /*0600*/ 	.word	0x00000000
        /*0604*/ 	.short	0x010a
        /*0606*/ 	.byte	0x3f
	.zero		1


	//   ....[88]....
        /*0608*/ 	.word	0x00009ef0
        /*060c*/ 	.word	0x00000003
        /*0610*/ 	.word	0x00000000
        /*0614*/ 	.short	0x010a
        /*0616*/ 	.byte	0x3f
	.zero		1


	//   ....[89]....
        /*0618*/ 	.word	0x00009f50
        /*061c*/ 	.word	0x00000006
        /*0620*/ 	.word	0x00000000
        /*0624*/ 	.short	0x010a
        /*0626*/ 	.byte	0x3f
	.zero		1


	//   ....[90]....
        /*0628*/ 	.word	0x0000a020
        /*062c*/ 	.word	0x00000014
        /*0630*/ 	.word	0x000000d0
        /*0634*/ 	.short	0x010a
        /*0636*/ 	.byte	0x3f
	.zero		1


	//   ....[91]....
        /*0638*/ 	.word	0x0000a0f0
        /*063c*/ 	.word	0x00000007
        /*0640*/ 	.word	0x00000000
        /*0644*/ 	.short	0x010a
        /*0646*/ 	.byte	0x3f
	.zero		1


	//   ....[92]....
        /*0648*/ 	.word	0x0000a140
        /*064c*/ 	.word	0x00000008
        /*0650*/ 	.word	0x00000000
        /*0654*/ 	.short	0x010a
        /*0656*/ 	.byte	0x3f
	.zero		1


	//   ....[93]....
        /*0658*/ 	.word	0x0000a190
        /*065c*/ 	.word	0x00000009
        /*0660*/ 	.word	0x00000000
        /*0664*/ 	.short	0x010a
        /*0666*/ 	.byte	0x3f
	.zero		1


	//   ....[94]....
        /*0668*/ 	.word	0x0000a1e0
        /*066c*/ 	.word	0x00000008
        /*0670*/ 	.word	0x00000000
        /*0674*/ 	.short	0x010a
        /*0676*/ 	.byte	0x3f
	.zero		1


	//   ....[95]....
        /*0678*/ 	.word	0x0000a230
        /*067c*/ 	.word	0x00000009
        /*0680*/ 	.word	0x00000000
        /*0684*/ 	.short	0x010a
        /*0686*/ 	.byte	0x3f
	.zero		1


	//   ....[96]....
        /*0688*/ 	.word	0x0000a280
        /*068c*/ 	.word	0x00000008
        /*0690*/ 	.word	0x00000000
        /*0694*/ 	.short	0x010a
        /*0696*/ 	.byte	0x3f
	.zero		1


	//   ....[97]....
        /*0698*/ 	.word	0x0000a2d0
        /*069c*/ 	.word	0x00000009
        /*06a0*/ 	.word	0x00000000
        /*06a4*/ 	.short	0x010a
        /*06a6*/ 	.byte	0x3f
	.zero		1


	//   ....[98]....
        /*06a8*/ 	.word	0x0000a320
        /*06ac*/ 	.word	0x00000008
        /*06b0*/ 	.word	0x00000000
        /*06b4*/ 	.short	0x010a
        /*06b6*/ 	.byte	0x3f
	.zero		1


	//   ....[99]....
        /*06b8*/ 	.word	0x0000a370
        /*06bc*/ 	.word	0x00000009
        /*06c0*/ 	.word	0x00000000
        /*06c4*/ 	.short	0x010a
        /*06c6*/ 	.byte	0x3f
	.zero		1


	//   ....[100]....
        /*06c8*/ 	.word	0x0000a3c0
        /*06cc*/ 	.word	0x00000008
        /*06d0*/ 	.word	0x00000000
        /*06d4*/ 	.short	0x010a
        /*06d6*/ 	.byte	0x3f
	.zero		1


	//   ....[101]....
        /*06d8*/ 	.word	0x0000a410
        /*06dc*/ 	.word	0x00000009
        /*06e0*/ 	.word	0x00000000
        /*06e4*/ 	.short	0x010a
        /*06e6*/ 	.byte	0x3f
	.zero		1


	//   ....[102]....
        /*06e8*/ 	.word	0x0000a460
        /*06ec*/ 	.word	0x00000008
        /*06f0*/ 	.word	0x00000000
        /*06f4*/ 	.short	0x010a
        /*06f6*/ 	.byte	0x3f
	.zero		1


	//   ....[103]....
        /*06f8*/ 	.word	0x0000a4b0
        /*06fc*/ 	.word	0x00000009
        /*0700*/ 	.word	0x00000000
        /*0704*/ 	.short	0x010a
        /*0706*/ 	.byte	0x3f
	.zero		1


	//   ....[104]....
        /*0708*/ 	.word	0x0000a500
        /*070c*/ 	.word	0x00000008
        /*0710*/ 	.word	0x00000000
        /*0714*/ 	.short	0x010a
        /*0716*/ 	.byte	0x3f
	.zero		1


	//   ....[105]....
        /*0718*/ 	.word	0x0000a550
        /*071c*/ 	.word	0x00000009
        /*0720*/ 	.word	0x00000000
        /*0724*/ 	.short	0x010a
        /*0726*/ 	.byte	0x3f
	.zero		1


	//   ....[106]....
        /*0728*/ 	.word	0x0000a5a0
        /*072c*/ 	.word	0x00000008
        /*0730*/ 	.word	0x00000000
        /*0734*/ 	.short	0x010a
        /*0736*/ 	.byte	0x3f
	.zero		1


	//   ....[107]....
        /*0738*/ 	.word	0x0000a5f0
        /*073c*/ 	.word	0x00000009
        /*0740*/ 	.word	0x00000000
        /*0744*/ 	.short	0x010a
        /*0746*/ 	.byte	0x3f
	.zero		1


	//   ....[108]....
        /*0748*/ 	.word	0x0000a640
        /*074c*/ 	.word	0x00000008
        /*0750*/ 	.word	0x00000000
        /*0754*/ 	.short	0x010a
        /*0756*/ 	.byte	0x3f
	.zero		1


	//   ....[109]....
        /*0758*/ 	.word	0x0000a690
        /*075c*/ 	.word	0x00000009
        /*0760*/ 	.word	0x00000000
        /*0764*/ 	.short	0x010a
        /*0766*/ 	.byte	0x3f
	.zero		1


	//   ....[110]....
        /*0768*/ 	.word	0x0000a6e0
        /*076c*/ 	.word	0x00000008
        /*0770*/ 	.word	0x00000000
        /*0774*/ 	.short	0x010a
        /*0776*/ 	.byte	0x3f
	.zero		1


	//   ....[111]....
        /*0778*/ 	.word	0x0000a730
        /*077c*/ 	.word	0x00000009
        /*0780*/ 	.word	0x00000000
        /*0784*/ 	.short	0x010a
        /*0786*/ 	.byte	0x3f
	.zero		1


	//   ....[112]....
        /*0788*/ 	.word	0x0000a780
        /*078c*/ 	.word	0x00000008
        /*0790*/ 	.word	0x00000000
        /*0794*/ 	.short	0x010a
        /*0796*/ 	.byte	0x3f
	.zero		1


	//   ....[113]....
        /*0798*/ 	.word	0x0000a7d0
        /*079c*/ 	.word	0x00000009
        /*07a0*/ 	.word	0x00000000
        /*07a4*/ 	.short	0x010a
        /*07a6*/ 	.byte	0x3f
	.zero		1


	//   ....[114]....
        /*07a8*/ 	.word	0x0000a820
        /*07ac*/ 	.word	0x00000008
        /*07b0*/ 	.word	0x00000000
        /*07b4*/ 	.short	0x010a
        /*07b6*/ 	.byte	0x3f
	.zero		1


	//   ....[115]....
        /*07b8*/ 	.word	0x0000a870
        /*07bc*/ 	.word	0x0000000b
        /*07c0*/ 	.word	0x00000000
        /*07c4*/ 	.short	0x010a
        /*07c6*/ 	.byte	0x3f
	.zero		1


	//----- nvinfo : EIATTR_NUM_MBARRIERS
	.align		4
.L_35:
        /*07c8*/ 	.byte	0x03, 0x38
        /*07ca*/ 	.short	0x0036


	//----- nvinfo : EIATTR_EXIT_INSTR_OFFSETS
	.align		4
        /*07cc*/ 	.byte	0x04, 0x1c
        /*07ce*/ 	.short	(.L_37 - .L_36)


	//   ....[0]....
.L_36:
        /*07d0*/ 	.word	0x00000c40


	//   ....[1]....
        /*07d4*/ 	.word	0x00001450


	//   ....[2]....
        /*07d8*/ 	.word	0x00007cf0


	//   ....[3]....
        /*07dc*/ 	.word	0x00008250


	//   ....[4]....
        /*07e0*/ 	.word	0x00009ee0


	//----- nvinfo : EIATTR_MAX_THREADS
	.align		4
.L_37:
        /*07e4*/ 	.byte	0x04, 0x05
        /*07e6*/ 	.short	(.L_39 - .L_38)
.L_38:
        /*07e8*/ 	.word	0x00000180
        /*07ec*/ 	.word	0x00000001
        /*07f0*/ 	.word	0x00000001


	//----- nvinfo : EIATTR_CRS_STACK_SIZE
	.align		4
.L_39:
        /*07f4*/ 	.byte	0x04, 0x1e
        /*07f6*/ 	.short	(.L_41 - .L_40)
.L_40:
        /*07f8*/ 	.word	0x00000000


	//----- nvinfo : EIATTR_CBANK_PARAM_SIZE
	.align		4
.L_41:
        /*07fc*/ 	.byte	0x03, 0x19
        /*07fe*/ 	.short	0x0470


	//----- nvinfo : EIATTR_PARAM_CBANK
	.align		4
        /*0800*/ 	.byte	0x04, 0x0a
        /*0802*/ 	.short	(.L_43 - .L_42)
	.align		4
.L_42:
        /*0804*/ 	.word	index@(.nv.constant0._ZN7cutlass13device_kernelINS_4gemm6kernel13GemmUniversalIN4cute5tupleIJiiiiEEENS1_10collective13CollectiveMmaINS1_34MainloopSm90TmaGmmaWarpSpecializedILi26ENS5_IJNS4_1CILi2EEENSA_ILi1EEESC_EEENS1_35KernelTmaWarpSpecializedCooperativeEEENS5_IJNSA_ILi192EEENSA_ILi80EEENSA_ILi16EEEEEENS_10bfloat16_tENS5_IJlSC_lEEESK_SL_NS4_8TiledMMAINS4_8MMA_AtomIJNS4_4SM904GMMA27MMA_64x16x16_F32BF16BF16_SSILNSP_5MajorE0ELSR_0ELNSP_7ScaleInE1ELSS_1EEEEEENS4_6LayoutISD_NS5_IJSC_NSA_ILi0EEESW_EEEEENS5_IJNS4_10UnderscoreESZ_SZ_EEEEENS4_13SM90_TMA_LOADENS4_14ComposedLayoutINS4_7SwizzleILi1ELi4ELi3EEENS4_18smem_ptr_flag_bitsILi16EEENSV_INS5_IJNSA_ILi8EEESI_EEENS5_IJSI_SC_EEEEEEEvNS4_8identityENS4_23SM90_TMA_LOAD_MULTICASTES1C_vS1D_EENS_8epilogue10collective6detail29Sm90TmaWarpSpecializedAdapterINS1H_15DefaultEpilogueISK_SL_SL_NS1G_6thread17LinearCombinationISK_Li1EffLNS1L_9ScaleType4KindE0ELNS_15FloatRoundStyleE2ESK_EENS1_15EpilogueDefaultEEEEEvvEEEEvNT_6ParamsE)
        /*0808*/ 	.short	0x0210
        /*080a*/ 	.short	0x0470


	//----- nvinfo : EIATTR_SW_WAR
	.align		4
.L_43:
        /*080c*/ 	.byte	0x04, 0x36
        /*080e*/ 	.short	(.L_45 - .L_44)
.L_44:
        /*0810*/ 	.word	0x00000008
.L_45:


//--------------------- .nv.callgraph             --------------------------
	.section	.nv.callgraph,"",@"SHT_CUDA_CALLGRAPH"
	.align	4
	.sectionentsize	8
	.align		4
        /*0000*/ 	.word	0x00000000
	.align		4
        /*0004*/ 	.word	0xffffffff
	.align		4
        /*0008*/ 	.word	index@(_ZN7cutlass13device_kernelINS_4gemm6kernel13GemmUniversalIN4cute5tupleIJiiiiEEENS1_10collective13CollectiveMmaINS1_34MainloopSm90TmaGmmaWarpSpecializedILi26ENS5_IJNS4_1CILi2EEENSA_ILi1EEESC_EEENS1_35KernelTmaWarpSpecializedCooperativeEEENS5_IJNSA_ILi192EEENSA_ILi80EEENSA_ILi16EEEEEENS_10bfloat16_tENS5_IJlSC_lEEESK_SL_NS4_8TiledMMAINS4_8MMA_AtomIJNS4_4SM904GMMA27MMA_64x16x16_F32BF16BF16_SSILNSP_5MajorE0ELSR_0ELNSP_7ScaleInE1ELSS_1EEEEEENS4_6LayoutISD_NS5_IJSC_NSA_ILi0EEESW_EEEEENS5_IJNS4_10UnderscoreESZ_SZ_EEEEENS4_13SM90_TMA_LOADENS4_14ComposedLayoutINS4_7SwizzleILi1ELi4ELi3EEENS4_18smem_ptr_flag_bitsILi16EEENSV_INS5_IJNSA_ILi8EEESI_EEENS5_IJSI_SC_EEEEEEEvNS4_8identityENS4_23SM90_TMA_LOAD_MULTICASTES1C_vS1D_EENS_8epilogue10collective6detail29Sm90TmaWarpSpecializedAdapterINS1H_15DefaultEpilogueISK_SL_SL_NS1G_6thread17LinearCombinationISK_Li1EffLNS1L_9ScaleType4KindE0ELNS_15FloatRoundStyleE2ESK_EENS1_15EpilogueDefaultEEEEEvvEEEEvNT_6ParamsE)
	.align		4
        /*000c*/ 	.word	index@(__assertfail)
	.align		4
        /*0010*/ 	.word	0x00000000
	.align		4
        /*0014*/ 	.word	0xfffffffe
	.align		4
        /*0018*/ 	.word	0x00000000
	.align		4
        /*001c*/ 	.word	0xfffffffd
	.align		4
        /*0020*/ 	.word	0x00000000
	.align		4
        /*0024*/ 	.word	0xfffffffc


//--------------------- .nv.constant4             --------------------------
	.section	.nv.constant4,"a",@progbits
	.align	8
	.align		8
.nv.constant4:
        /*0000*/ 	.dword	__assertfail
	.align		8
        /*0008*/ 	.dword	__unnamed_1
	.align		8
        /*0010*/ 	.dword	_ZN40_INTERNAL_991a0a74_4_k_cu_d209828a_161864cuda3std3__45__cpo5beginE
	.align		8
        /*0018*/ 	.dword	_ZN40_INTERNAL_991a0a74_4_k_cu_d209828a_161864cuda3std3__45__cpo3endE
	.align		8
        /*0020*/ 	.dword	_ZN40_INTERNAL_991a0a74_4_k_cu_d209828a_161864cuda3std3__45__cpo6cbeginE
	.align		8
        /*0028*/ 	.dword	_ZN40_INTERNAL_991a0a74_4_k_cu_d209828a_161864cuda3std3__45__cpo4cendE
	.align		8
        /*0030*/ 	.dword	_ZN40_INTERNAL_991a0a74_4_k_cu_d209828a_161864cuda3std3__442_GLOBAL__N__991a0a74_4_k_cu_d209828a_161866ignoreE
	.align		8
        /*0038*/ 	.dword	_ZN40_INTERNAL_991a0a74_4_k_cu_d209828a_161864cuda3std3__419piecewise_constructE
	.align		8
        /*0040*/ 	.dword	_ZN40_INTERNAL_991a0a74_4_k_cu_d209828a_161864cuda3std3__48in_placeE
	.align		8
        /*0048*/ 	.dword	_ZN40_INTERNAL_991a0a74_4_k_cu_d209828a_161864cuda3std6ranges3__45__cpo4swapE
	.align		8
        /*0050*/ 	.dword	_ZN40_INTERNAL_991a0a74_4_k_cu_d209828a_161864cuda3std6ranges3__45__cpo9iter_moveE
	.align		8
        /*0058*/ 	.dword	_ZN40_INTERNAL_991a0a74_4_k_cu_d209828a_161864cute7productE
	.align		8
        /*0060*/ 	.dword	_ZN40_INTERNAL_991a0a74_4_k_cu_d209828a_161864cute1_E
	.align		8
        /*0068*/ 	.dword	$str$22
	.align		8
        /*0070*/ 	.dword	$str$23


//--------------------- .text._ZN7cutlass13device_kernelINS_4gemm6kernel13GemmUniversalIN4cute5tupleIJiiiiEEENS1_10collective13CollectiveMmaINS1_34MainloopSm90TmaGmmaWarpSpecializedILi26ENS5_IJNS4_1CILi2EEENSA_ILi1EEESC_EEENS1_35KernelTmaWarpSpecializedCooperativeEEENS5_IJNSA_ILi192EEENSA_ILi80EEENSA_ILi16EEEEEENS_10bfloat16_tENS5_IJlSC_lEEESK_SL_NS4_8TiledMMAINS4_8MMA_AtomIJNS4_4SM904GMMA27MMA_64x16x16_F32BF16BF16_SSILNSP_5MajorE0ELSR_0ELNSP_7ScaleInE1ELSS_1EEEEEENS4_6LayoutISD_NS5_IJSC_NSA_ILi0EEESW_EEEEENS5_IJNS4_10UnderscoreESZ_SZ_EEEEENS4_13SM90_TMA_LOADENS4_14ComposedLayoutINS4_7SwizzleILi1ELi4ELi3EEENS4_18smem_ptr_flag_bitsILi16EEENSV_INS5_IJNSA_ILi8EEESI_EEENS5_IJSI_SC_EEEEEEEvNS4_8identityENS4_23SM90_TMA_LOAD_MULTICASTES1C_vS1D_EENS_8epilogue10collective6detail29Sm90TmaWarpSpecializedAdapterINS1H_15DefaultEpilogueISK_SL_SL_NS1G_6thread17LinearCombinationISK_Li1EffLNS1L_9ScaleType4KindE0ELNS_15FloatRoundStyleE2ESK_EENS1_15EpilogueDefaultEEEEEvvEEEEvNT_6ParamsE --------------------------
	.section	.text._ZN7cutlass13device_kernelINS_4gemm6kernel13GemmUniversalIN4cute5tupleIJiiiiEEENS1_10collective13CollectiveMmaINS1_34MainloopSm90TmaGmmaWarpSpecializedILi26ENS5_IJNS4_1CILi2EEENSA_ILi1EEESC_EEENS1_35KernelTmaWarpSpecializedCooperativeEEENS5_IJNSA_ILi192EEENSA_ILi80EEENSA_ILi16EEEEEENS_10bfloat16_tENS5_IJlSC_lEEESK_SL_NS4_8TiledMMAINS4_8MMA_AtomIJNS4_4SM904GMMA27MMA_64x16x16_F32BF16BF16_SSILNSP_5MajorE0ELSR_0ELNSP_7ScaleInE1ELSS_1EEEEEENS4_6LayoutISD_NS5_IJSC_NSA_ILi0EEESW_EEEEENS5_IJNS4_10UnderscoreESZ_SZ_EEEEENS4_13SM90_TMA_LOADENS4_14ComposedLayoutINS4_7SwizzleILi1ELi4ELi3EEENS4_18smem_ptr_flag_bitsILi16EEENSV_INS5_IJNSA_ILi8EEESI_EEENS5_IJSI_SC_EEEEEEEvNS4_8identityENS4_23SM90_TMA_LOAD_MULTICASTES1C_vS1D_EENS_8epilogue10collective6detail29Sm90TmaWarpSpecializedAdapterINS1H_15DefaultEpilogueISK_SL_SL_NS1G_6thread17LinearCombinationISK_Li1EffLNS1L_9ScaleType4KindE0ELNS_15FloatRoundStyleE2ESK_EENS1_15EpilogueDefaultEEEEEvvEEEEvNT_6ParamsE,"ax",@progbits
	.align	128
.text._ZN7cutlass13device_kernelINS_4gemm6kernel13GemmUniversalIN4cute5tupleIJiiiiEEENS1_10collective13CollectiveMmaINS1_34MainloopSm90TmaGmmaWarpSpecializedILi26ENS5_IJNS4_1CILi2EEENSA_ILi1EEESC_EEENS1_35KernelTmaWarpSpecializedCooperativeEEENS5_IJNSA_ILi192EEENSA_ILi80EEENSA_ILi16EEEEEENS_10bfloat16_tENS5_IJlSC_lEEESK_SL_NS4_8TiledMMAINS4_8MMA_AtomIJNS4_4SM904GMMA27MMA_64x16x16_F32BF16BF16_SSILNSP_5MajorE0ELSR_0ELNSP_7ScaleInE1ELSS_1EEEEEENS4_6LayoutISD_NS5_IJSC_NSA_ILi0EEESW_EEEEENS5_IJNS4_10UnderscoreESZ_SZ_EEEEENS4_13SM90_TMA_LOADENS4_14ComposedLayoutINS4_7SwizzleILi1ELi4ELi3EEENS4_18smem_ptr_flag_bitsILi16EEENSV_INS5_IJNSA_ILi8EEESI_EEENS5_IJSI_SC_EEEEEEEvNS4_8identityENS4_23SM90_TMA_LOAD_MULTICASTES1C_vS1D_EENS_8epilogue10collective6detail29Sm90TmaWarpSpecializedAdapterINS1H_15DefaultEpilogueISK_SL_SL_NS1G_6thread17LinearCombinationISK_Li1EffLNS1L_9ScaleType4KindE0ELNS_15FloatRoundStyleE2ESK_EENS1_15EpilogueDefaultEEEEEvvEEEEvNT_6ParamsE:
        .type           _ZN7cutlass13device_kernelINS_4gemm6kernel13GemmUniversalIN4cute5tupleIJiiiiEEENS1_10collective13CollectiveMmaINS1_34MainloopSm90TmaGmmaWarpSpecializedILi26ENS5_IJNS4_1CILi2EEENSA_ILi1EEESC_EEENS1_35KernelTmaWarpSpecializedCooperativeEEENS5_IJNSA_ILi192EEENSA_ILi80EEENSA_ILi16EEEEEENS_10bfloat16_tENS5_IJlSC_lEEESK_SL_NS4_8TiledMMAINS4_8MMA_AtomIJNS4_4SM904GMMA27MMA_64x16x16_F32BF16BF16_SSILNSP_5MajorE0ELSR_0ELNSP_7ScaleInE1ELSS_1EEEEEENS4_6LayoutISD_NS5_IJSC_NSA_ILi0EEESW_EEEEENS5_IJNS4_10UnderscoreESZ_SZ_EEEEENS4_13SM90_TMA_LOADENS4_14ComposedLayoutINS4_7SwizzleILi1ELi4ELi3EEENS4_18smem_ptr_flag_bitsILi16EEENSV_INS5_IJNSA_ILi8EEESI_EEENS5_IJSI_SC_EEEEEEEvNS4_8identityENS4_23SM90_TMA_LOAD_MULTICASTES1C_vS1D_EENS_8epilogue10collective6detail29Sm90TmaWarpSpecializedAdapterINS1H_15DefaultEpilogueISK_SL_SL_NS1G_6thread17LinearCombinationISK_Li1EffLNS1L_9ScaleType4KindE0ELNS_15FloatRoundStyleE2ESK_EENS1_15EpilogueDefaultEEEEEvvEEEEvNT_6ParamsE,@function
        .size           _ZN7cutlass13device_kernelINS_4gemm6kernel13GemmUniversalIN4cute5tupleIJiiiiEEENS1_10collective13CollectiveMmaINS1_34MainloopSm90TmaGmmaWarpSpecializedILi26ENS5_IJNS4_1CILi2EEENSA_ILi1EEESC_EEENS1_35KernelTmaWarpSpecializedCooperativeEEENS5_IJNSA_ILi192EEENSA_ILi80EEENSA_ILi16EEEEEENS_10bfloat16_tENS5_IJlSC_lEEESK_SL_NS4_8TiledMMAINS4_8MMA_AtomIJNS4_4SM904GMMA27MMA_64x16x16_F32BF16BF16_SSILNSP_5MajorE0ELSR_0ELNSP_7ScaleInE1ELSS_1EEEEEENS4_6LayoutISD_NS5_IJSC_NSA_ILi0EEESW_EEEEENS5_IJNS4_10UnderscoreESZ_SZ_EEEEENS4_13SM90_TMA_LOADENS4_14ComposedLayoutINS4_7SwizzleILi1ELi4ELi3EEENS4_18smem_ptr_flag_bitsILi16EEENSV_INS5_IJNSA_ILi8EEESI_EEENS5_IJSI_SC_EEEEEEEvNS4_8identityENS4_23SM90_TMA_LOAD_MULTICASTES1C_vS1D_EENS_8epilogue10collective6detail29Sm90TmaWarpSpecializedAdapterINS1H_15DefaultEpilogueISK_SL_SL_NS1G_6thread17LinearCombinationISK_Li1EffLNS1L_9ScaleType4KindE0ELNS_15FloatRoundStyleE2ESK_EENS1_15EpilogueDefaultEEEEEvvEEEEvNT_6ParamsE,(.L_x_272 - _ZN7cutlass13device_kernelINS_4gemm6kernel13GemmUniversalIN4cute5tupleIJiiiiEEENS1_10collective13CollectiveMmaINS1_34MainloopSm90TmaGmmaWarpSpecializedILi26ENS5_IJNS4_1CILi2EEENSA_ILi1EEESC_EEENS1_35KernelTmaWarpSpecializedCooperativeEEENS5_IJNSA_ILi192EEENSA_ILi80EEENSA_ILi16EEEEEENS_10bfloat16_tENS5_IJlSC_lEEESK_SL_NS4_8TiledMMAINS4_8MMA_AtomIJNS4_4SM904GMMA27MMA_64x16x16_F32BF16BF16_SSILNSP_5MajorE0ELSR_0ELNSP_7ScaleInE1ELSS_1EEEEEENS4_6LayoutISD_NS5_IJSC_NSA_ILi0EEESW_EEEEENS5_IJNS4_10UnderscoreESZ_SZ_EEEEENS4_13SM90_TMA_LOADENS4_14ComposedLayoutINS4_7SwizzleILi1ELi4ELi3EEENS4_18smem_ptr_flag_bitsILi16EEENSV_INS5_IJNSA_ILi8EEESI_EEENS5_IJSI_SC_EEEEEEEvNS4_8identityENS4_23SM90_TMA_LOAD_MULTICASTES1C_vS1D_EENS_8epilogue10collective6detail29Sm90TmaWarpSpecializedAdapterINS1H_15DefaultEpilogueISK_SL_SL_NS1G_6thread17LinearCombinationISK_Li1EffLNS1L_9ScaleType4KindE0ELNS_15FloatRoundStyleE2ESK_EENS1_15EpilogueDefaultEEEEEvvEEEEvNT_6ParamsE)
        .other          _ZN7cutlass13device_kernelINS_4gemm6kernel13GemmUniversalIN4cute5tupleIJiiiiEEENS1_10collective13CollectiveMmaINS1_34MainloopSm90TmaGmmaWarpSpecializedILi26ENS5_IJNS4_1CILi2EEENSA_ILi1EEESC_EEENS1_35KernelTmaWarpSpecializedCooperativeEEENS5_IJNSA_ILi192EEENSA_ILi80EEENSA_ILi16EEEEEENS_10bfloat16_tENS5_IJlSC_lEEESK_SL_NS4_8TiledMMAINS4_8MMA_AtomIJNS4_4SM904GMMA27MMA_64x16x16_F32BF16BF16_SSILNSP_5MajorE0ELSR_0ELNSP_7ScaleInE1ELSS_1EEEEEENS4_6LayoutISD_NS5_IJSC_NSA_ILi0EEESW_EEEEENS5_IJNS4_10UnderscoreESZ_SZ_EEEEENS4_13SM90_TMA_LOADENS4_14ComposedLayoutINS4_7SwizzleILi1ELi4ELi3EEENS4_18smem_ptr_flag_bitsILi16EEENSV_INS5_IJNSA_ILi8EEESI_EEENS5_IJSI_SC_EEEEEEEvNS4_8identityENS4_23SM90_TMA_LOAD_MULTICASTES1C_vS1D_EENS_8epilogue10collective6detail29Sm90TmaWarpSpecializedAdapterINS1H_15DefaultEpilogueISK_SL_SL_NS1G_6thread17LinearCombinationISK_Li1EffLNS1L_9ScaleType4KindE0ELNS_15FloatRoundStyleE2ESK_EENS1_15EpilogueDefaultEEEEEvvEEEEvNT_6ParamsE,@"STO_CUDA_ENTRY STV_DEFAULT"
_ZN7cutlass13device_kernelINS_4gemm6kernel13GemmUniversalIN4cute5tupleIJiiiiEEENS1_10collective13CollectiveMmaINS1_34MainloopSm90TmaGmmaWarpSpecializedILi26ENS5_IJNS4_1CILi2EEENSA_ILi1EEESC_EEENS1_35KernelTmaWarpSpecializedCooperativeEEENS5_IJNSA_ILi192EEENSA_ILi80EEENSA_ILi16EEEEEENS_10bfloat16_tENS5_IJlSC_lEEESK_SL_NS4_8TiledMMAINS4_8MMA_AtomIJNS4_4SM904GMMA27MMA_64x16x16_F32BF16BF16_SSILNSP_5MajorE0ELSR_0ELNSP_7ScaleInE1ELSS_1EEEEEENS4_6LayoutISD_NS5_IJSC_NSA_ILi0EEESW_EEEEENS5_IJNS4_10UnderscoreESZ_SZ_EEEEENS4_13SM90_TMA_LOADENS4_14ComposedLayoutINS4_7SwizzleILi1ELi4ELi3EEENS4_18smem_ptr_flag_bitsILi16EEENSV_INS5_IJNSA_ILi8EEESI_EEENS5_IJSI_SC_EEEEEEEvNS4_8identityENS4_23SM90_TMA_LOAD_MULTICASTES1C_vS1D_EENS_8epilogue10collective6detail29Sm90TmaWarpSpecializedAdapterINS1H_15DefaultEpilogueISK_SL_SL_NS1G_6thread17LinearCombinationISK_Li1EffLNS1L_9ScaleType4KindE0ELNS_15FloatRoundStyleE2ESK_EENS1_15EpilogueDefaultEEEEEvvEEEEvNT_6ParamsE:
[----:B------:R-:W0:Y:S01]  /*0000*/  LDC R1, c[0x0][0x28] ;  /* 0x00000a00ff017b82 */ /* 0x000e220000000800 */
[----:B------:R-:W1:Y:S01]  /*0010*/  S2R R18, SR_TID.X ;  /* 0x0000000000127919 */ /* 0x000e620000002100 */
[----:B------:R-:W-:Y:S01]  /*0020*/  ELECT P0, URZ, PT ;  /* 0x00000000003f782f */ /* 0x000fe20003800000 */
[----:B------:R-:W-:Y:S01]  /*0030*/  BSSY B0, `(.L_x_0) ;  /* 0x000000f000007945 */ /* 0x000fe20003800000 */
[--C-:B-1----:R-:W-:Y:S02]  /*0040*/  SHF.R.U32.HI R0, RZ, 0x5, R18.reuse ;  /* 0x00000005ff007819 */ /* 0x102fe40000011612 */
[----:B------:R-:W-:-:S03]  /*0050*/  SHF.R.U32.HI R3, RZ, 0x7, R18 ;  /* 0x00000007ff037819 */ /* 0x000fc60000011612 */
[----:B------:R-:W1:Y:S04]  /*0060*/  SHFL.IDX PT, R2, R0, RZ, 0x1f ;  /* 0x00001fff00027589 */ /* 0x000e6800000e0000 */
[----:B------:R2:W3:Y:S01]  /*0070*/  SHFL.IDX PT, R5, R3, RZ, 0x1f ;  /* 0x00001fff03057589 */ /* 0x0004e200000e0000 */
[----:B-1----:R-:W-:-:S13]  /*0080*/  ISETP.NE.OR P0, PT, R2, RZ, !P0 ;  /* 0x000000ff0200720c */ /* 0x002fda0004705670 */
[----:B0-23--:R-:W-:Y:S05]  /*0090*/  @P0 BRA `(.L_x_1) ;  /* 0x0000000000200947 */ /* 0x00dfea0003800000 */
[----:B------:R-:W-:Y:S02]  /*00a0*/  ULDC.64 UR4, c[0x0][0x198] ;  /* 0x0000660000047ab9 */ /* 0x000fe40000000a00 */
[----:B------:R-:W-:Y:S02]  /*00b0*/  UIADD3 UR6, UP0, UR4, 0xf0, URZ ;  /* 0x000000f004067890 */ /* 0x000fe4000ff1e03f */
[----:B------:R-:W-:Y:S02]  /*00c0*/  UIADD3 UR4, UP1, UR4, 0x1f0, URZ ;  /* 0x000001f004047890 */ /* 0x000fe4000ff3e03f */
[----:B------:R-:W-:Y:S02]  /*00d0*/  UIADD3.X UR7, URZ, UR5, URZ, UP0, !UPT ;  /* 0x000000053f077290 */ /* 0x000fe400087fe43f */
[----:B------:R-:W-:-:S07]  /*00e0*/  UIADD3.X UR5, URZ, UR5, URZ, UP1, !UPT ;  /* 0x000000053f057290 */ /* 0x000fce0008ffe43f */
[----:B------:R0:W-:Y:S02]  /*00f0*/  UTMACCTL.PF [UR6] ;  /* 0x00000000060079b9 */ /* 0x0001e40008040000 */
[----:B------:R0:W-:Y:S02]  /*0100*/  UTMACCTL.PF [UR4] ;  /* 0x00000000040079b9 */ /* 0x0001e40008040000 */
[----:B0-----:R-:W-:Y:S01]  /*0110*/  NOP ;  /* 0x0000000000007918 */ /* 0x001fe20000000000 */
.L_x_1:
[----:B------:R-:W-:Y:S05]  /*0120*/  BSYNC B0 ;  /* 0x0000000000007941 */ /* 0x000fea0003800000 */
.L_x_0:
[----:B------:R-:W0:Y:S02]  /*0130*/  SHFL.IDX PT, R3, R0, RZ, 0x1f ;  /* 0x00001fff00037589 */ /* 0x000e2400000e0000 */
[----:B0-----:R-:W-:-:S13]  /*0140*/  ISETP.NE.AND P0, PT, R3, RZ, PT ;  /* 0x000000ff0300720c */ /* 0x001fda0003f05270 */
[----:B------:R-:W-:Y:S05]  /*0150*/  @P0 BRA `(.L_x_2) ;  /* 0x0000000400140947 */ /* 0x000fea0003800000 */
[----:B------:R-:W-:Y:S01]  /*0160*/  ELECT P0, URZ, PT ;  /* 0x00000000003f782f */ /* 0x000fe20003800000 */
[----:B------:R-:W-:-:S12]  /*0170*/  BSSY B0, `(.L_x_2) ;  /* 0x0000043000007945 */ /* 0x000fd80003800000 */
[----:B------:R-:W-:Y:S05]  /*0180*/  @!P0 BRA `(.L_x_3) ;  /* 0x0000000400048947 */ /* 0x000fea0003800000 */
[----:B------:R-:W0:Y:S01]  /*0190*/  S2UR UR8, SR_CgaCtaId ;  /* 0x00000000000879c3 */ /* 0x000e220000008800 */
[----:B------:R-:W-:Y:S01]  /*01a0*/  UMOV UR4, 0x400 ;  /* 0x0000040000047882 */ /* 0x000fe20000000000 */
[----:B------:R-:W-:Y:S01]  /*01b0*/  UMOV UR5, 0x1 ;  /* 0x0000000100057882 */ /* 0x000fe20000000000 */
[----:B------:R-:W-:Y:S02]  /*01c0*/  UMOV UR6, 0x4 ;  /* 0x0000000400067882 */ /* 0x000fe40000000000 */
[----:B------:R-:W-:-:S04]  /*01d0*/  UIADD3 UR6, -UR6, 0x100000, URZ ;  /* 0x0010000006067890 */ /* 0x000fc8000fffe13f */
[----:B------:R-:W-:Y:S02]  /*01e0*/  USHF.L.U32 UR7, UR6, 0xb, URZ ;  /* 0x0000000b06077899 */ /* 0x000fe4000800063f */
[----:B------:R-:W-:Y:S02]  /*01f0*/  USHF.L.U32 UR6, UR6, 0x1, URZ ;  /* 0x0000000106067899 */ /* 0x000fe4000800063f */
[----:B0-----:R-:W-:Y:S02]  /*0200*/  ULEA UR8, UR8, UR4, 0x18 ;  /* 0x0000000408087291 */ /* 0x001fe4000f8ec03f */
[----:B------:R-:W-:-:S04]  /*0210*/  UIADD3 UR4, -UR5, 0x100000, URZ ;  /* 0x0010000005047890 */ /* 0x000fc8000fffe13f */
[----:B------:R-:W-:Y:S02]  /*0220*/  USHF.L.U32 UR5, UR4, 0xb, URZ ;  /* 0x0000000b04057899 */ /* 0x000fe4000800063f */
[----:B------:R-:W-:Y:S01]  /*0230*/  USHF.L.U32 UR4, UR4, 0x1, URZ ;  /* 0x0000000104047899 */ /* 0x000fe2000800063f */
[----:B------:R-:W0:Y:S11]  /*0240*/  FENCE.VIEW.ASYNC.S ;  /* 0x00000000000073c6 */ /* 0x000e360000000000 */
[----:B0-----:R0:W1:Y:S01]  /*0250*/  SYNCS.EXCH.64 URZ, [UR8], UR4 ;  /* 0x00000004083f75b2 */ /* 0x0010620008000100 */
[----:B------:R0:W2:Y:S01]  /*0260*/  SYNCS.EXCH.64 URZ, [UR8+0xd0], UR6 ;  /* 0x0000d006083f75b2 */ /* 0x0000a20008000100 */
[----:B------:R0:W3:Y:S01]  /*0270*/  SYNCS.EXCH.64 URZ, [UR8+0x8], UR4 ;  /* 0x00000804083f75b2 */ /* 0x0000e20008000100 */
[----:B------:R0:W4:Y:S01]  /*0280*/  SYNCS.EXCH.64 URZ, [UR8+0xd8], UR6 ;  /* 0x0000d806083f75b2 */ /* 0x0001220008000100 */
[----:B------:R0:W0:Y:S01]  /*0290*/  SYNCS.EXCH.64 URZ, [UR8+0x10], UR4 ;  /* 0x00001004083f75b2 */ /* 0x0000220008000100 */
        /* <DEDUP_REMOVED lines=47> */
[----:B-1234-:R-:W-:Y:S01]  /*0590*/  NOP ;  /* 0x0000000000007918 */ /* 0x01efe20000000000 */
.L_x_3:
[----:B0-----:R-:W-:Y:S05]  /*05a0*/  BSYNC B0 ;  /* 0x0000000000007941 */ /* 0x001fea0003800000 */
.L_x_2:
[----:B------:R-:W-:Y:S01]  /*05b0*/  SHF.R.S32.HI R7, RZ, 0x1f, R18 ;  /* 0x0000001fff077819 */ /* 0x000fe20000011412 */
[----:B------:R-:W0:Y:S01]  /*05c0*/  SHFL.IDX PT, R0, R0, RZ, 0x1f ;  /* 0x00001fff00007589 */ /* 0x000e2200000e0000 */
[----:B------:R-:W1:Y:S01]  /*05d0*/  S2UR UR8, SR_CTAID.X ;  /* 0x00000000000879c3 */ /* 0x000e620000002500 */
[----:B------:R-:W-:Y:S02]  /*05e0*/  ELECT P0, URZ, PT ;  /* 0x00000000003f782f */ /* 0x000fe40003800000 */
[----:B------:R-:W-:Y:S01]  /*05f0*/  LEA.HI R7, R7, R18, RZ, 0x7 ;  /* 0x0000001207077211 */ /* 0x000fe200078f38ff */
[----:B------:R-:W2:Y:S01]  /*0600*/  S2R R4, SR_CTAID.Y ;  /* 0x0000000000047919 */ /* 0x000ea20000002600 */
[----:B------:R-:W-:Y:S01]  /*0610*/  SHF.R.S32.HI R8, RZ, 0x1f, R3 ;  /* 0x0000001fff087819 */ /* 0x000fe20000011403 */
[----:B------:R-:W-:Y:S01]  /*0620*/  ULDC UR4, c[0x0][0x150] ;  /* 0x0000540000047ab9 */ /* 0x000fe20000000800 */
[----:B------:R-:W-:Y:S01]  /*0630*/  LOP3.LUT R7, R7, 0xffffff80, RZ, 0xc0, !PT ;  /* 0xffffff8007077812 */ /* 0x000fe200078ec0ff */
[----:B------:R-:W-:Y:S01]  /*0640*/  NOP ;  /* 0x0000000000007918 */ /* 0x000fe20000000000 */
[----:B------:R-:W-:Y:S01]  /*0650*/  LEA.HI R8, R8, R3, RZ, 0x2 ;  /* 0x0000000308087211 */ /* 0x000fe200078f10ff */
[----:B------:R-:W3:Y:S01]  /*0660*/  LDC R10, c[0x0][0x144] ;  /* 0x00005100ff0a7b82 */ /* 0x000ee20000000800 */
[----:B------:R-:W-:Y:S01]  /*0670*/  NOP ;  /* 0x0000000000007918 */ /* 0x000fe20000000000 */
[----:B------:R-:W-:Y:S01]  /*0680*/  IMAD.IADD R6, R18, 0x1, -R7 ;  /* 0x0000000112067824 */ /* 0x000fe200078e0a07 */
[----:B------:R-:W-:Y:S01]  /*0690*/  LOP3.LUT R8, R8, 0x3ffffffc, RZ, 0xc0, !PT ;  /* 0x3ffffffc08087812 */ /* 0x000fe200078ec0ff */
[----:B------:R-:W-:Y:S01]  /*06a0*/  IMAD.MOV.U32 R23, RZ, RZ, 0x1 ;  /* 0x00000001ff177424 */ /* 0x000fe200078e00ff */
[----:B------:R-:W-:-:S02]  /*06b0*/  ISETP.NE.AND P3, PT, R5, RZ, PT ;  /* 0x000000ff0500720c */ /* 0x000fc40003f65270 */
[----:B------:R-:W-:Y:S01]  /*06c0*/  SHF.R.S32.HI R7, RZ, 0x1f, R6 ;  /* 0x0000001fff077819 */ /* 0x000fe20000011406 */
[----:B------:R-:W-:Y:S01]  /*06d0*/  IMAD.IADD R8, R3, 0x1, -R8 ;  /* 0x0000000103087824 */ /* 0x000fe200078e0a08 */
[----:B------:R-:W4:Y:S02]  /*06e0*/  LDC R13, c[0x0][0x140] ;  /* 0x00005000ff0d7b82 */ /* 0x000f240000000800 */
[----:B------:R-:W-:Y:S02]  /*06f0*/  LEA.HI R7, R7, R6, RZ, 0x3 ;  /* 0x0000000607077211 */ /* 0x000fe400078f18ff */
[----:B0-----:R-:W-:Y:S02]  /*0700*/  ISETP.NE.OR P0, PT, R0, RZ, !P0 ;  /* 0x000000ff0000720c */ /* 0x001fe40004705670 */
[--C-:B------:R-:W-:Y:S02]  /*0710*/  SHF.R.S32.HI R0, RZ, 0x3, R7.reuse ;  /* 0x00000003ff007819 */ /* 0x100fe40000011407 */
[----:B------:R-:W-:-:S02]  /*0720*/  SHF.R.S32.HI R7, RZ, 0x1f, R7 ;  /* 0x0000001fff077819 */ /* 0x000fc40000011407 */
[----:B-1----:R-:W-:Y:S02]  /*0730*/  I2FP.F32.U32 R9, UR8 ;  /* 0x0000000800097c45 */ /* 0x002fe40008201000 */
[----:B------:R-:W-:-:S03]  /*0740*/  LEA.HI R7, R7, R0, RZ, 0x2 ;  /* 0x0000000007077211 */ /* 0x000fc600078f10ff */
[----:B------:R-:W-:Y:S01]  /*0750*/  FMUL R9, R9, UR4 ;  /* 0x0000000409097c20 */ /* 0x000fe20008400000 */
[----:B------:R-:W-:Y:S01]  /*0760*/  LOP3.LUT R7, R7, 0xfffffffc, RZ, 0xc0, !PT ;  /* 0xfffffffc07077812 */ /* 0x000fe200078ec0ff */
[----:B------:R-:W-:Y:S01]  /*0770*/  VOTEU.ALL UP0, P0 ;  /* 0x00000000003f7886 */ /* 0x000fe20000000000 */
[----:B--2---:R-:W-:Y:S01]  /*0780*/  I2FP.F32.U32 R3, R4 ;  /* 0x0000000400037245 */ /* 0x004fe20000201000 */
[----:B------:R-:W-:Y:S01]  /*0790*/  ULDC UR4, c[0x0][0x154] ;  /* 0x0000550000047ab9 */ /* 0x000fe20000000800 */
[----:B------:R-:W-:Y:S01]  /*07a0*/  VOTEU.ALL UP1, P0 ;  /* 0x00000000003f7886 */ /* 0x000fe20000020000 */
[----:B------:R-:W0:Y:S01]  /*07b0*/  F2I.U32.TRUNC.NTZ R9, R9 ;  /* 0x0000000900097305 */ /* 0x000e22000020f000 */
[----:B------:R-:W-:Y:S01]  /*07c0*/  IMAD.IADD R7, R0, 0x1, -R7 ;  /* 0x0000000100077824 */ /* 0x000fe200078e0a07 */
[----:B------:R-:W1:Y:S01]  /*07d0*/  @!UP0 S2UR UR7, SR_CgaCtaId ;  /* 0x00000000000789c3 */ /* 0x000e620000008800 */
[----:B------:R-:W-:Y:S01]  /*07e0*/  FMUL R12, R3, UR4 ;  /* 0x00000004030c7c20 */ /* 0x000fe20008400000 */
[----:B------:R-:W-:Y:S01]  /*07f0*/  UMOV UR4, 0x20 ;  /* 0x0000002000047882 */ /* 0x000fe20000000000 */
[----:B------:R-:W-:Y:S01]  /*0800*/  IMAD R8, R8, 0x4, R7 ;  /* 0x0000000408087824 */ /* 0x000fe200078e0207 */
[----:B------:R-:W-:Y:S01]  /*0810*/  @!UP0 UMOV UR6, 0x400 ;  /* 0x0000040000068882 */ /* 0x000fe20000000000 */
[----:B------:R-:W-:-:S04]  /*0820*/  @!UP0 UIADD3 UR4, -UR4, 0x100000, URZ ;  /* 0x0010000004048890 */ /* 0x000fc8000fffe13f */
[----:B------:R-:W-:Y:S02]  /*0830*/  @!UP0 USHF.L.U32 UR5, UR4, 0xb, URZ ;  /* 0x0000000b04058899 */ /* 0x000fe4000800063f */
[----:B------:R-:W-:Y:S01]  /*0840*/  @!UP0 USHF.L.U32 UR4, UR4, 0x1, URZ ;  /* 0x0000000104048899 */ /* 0x000fe2000800063f */
[----:B----4-:R-:W-:Y:S01]  /*0850*/  ISETP.EQ.U32.AND P2, PT, R13, 0x1, PT ;  /* 0x000000010d00780c */ /* 0x010fe20003f42070 */
[----:B------:R-:W2:Y:S01]  /*0860*/  F2I.U32.TRUNC.NTZ R12, R12 ;  /* 0x0000000c000c7305 */ /* 0x000ea2000020f000 */
[----:B------:R-:W-:Y:S01]  /*0870*/  LEA.HI R0, R8, R8, RZ, 0x1 ;  /* 0x0000000808007211 */ /* 0x000fe200078f08ff */
[----:B------:R-:W4:Y:S03]  /*0880*/  LDC R7, c[0x0][0x148] ;  /* 0x00005200ff077b82 */ /* 0x000f260000000800 */
[----:B------:R-:W-:Y:S01]  /*0890*/  LOP3.LUT R11, R0, 0xfffffffe, RZ, 0xc0, !PT ;  /* 0xfffffffe000b7812 */ /* 0x000fe200078ec0ff */
[----:B0-----:R-:W-:Y:S01]  /*08a0*/  IMAD.MOV R15, RZ, RZ, -R9 ;  /* 0x000000ffff0f7224 */ /* 0x001fe200078e0a09 */
[----:B------:R-:W-:-:S03]  /*08b0*/  SHF.R.S32.HI R9, RZ, 0x1f, R2 ;  /* 0x0000001fff097819 */ /* 0x000fc60000011402 */
[----:B---3--:R-:W-:Y:S01]  /*08c0*/  IMAD R3, R10, R15, UR8 ;  /* 0x000000080a037e24 */ /* 0x008fe2000f8e020f */
[----:B------:R-:W-:Y:S01]  /*08d0*/  LEA.HI R9, R9, R2, RZ, 0x2 ;  /* 0x0000000209097211 */ /* 0x000fe200078f10ff */
[C---:B------:R-:W-:Y:S02]  /*08e0*/  IMAD.IADD R0, R8.reuse, 0x1, -R11 ;  /* 0x0000000108007824 */ /* 0x040fe400078e0a0b */
[----:B------:R-:W-:Y:S01]  /*08f0*/  IMAD.SHL.U32 R11, R8, 0x4, RZ ;  /* 0x00000004080b7824 */ /* 0x000fe200078e00ff */
[----:B------:R-:W-:Y:S01]  /*0900*/  LOP3.LUT R9, R9, 0xfffffffc, RZ, 0xc0, !PT ;  /* 0xfffffffc09097812 */ /* 0x000fe200078ec0ff */
[----:B--2---:R-:W-:Y:S01]  /*0910*/  IMAD.MOV R21, RZ, RZ, -R12 ;  /* 0x000000ffff157224 */ /* 0x004fe200078e0a0c */
[----:B------:R-:W-:Y:S01]  /*0920*/  ISETP.NE.AND P4, PT, R0, R3, PT ;  /* 0x000000030000720c */ /* 0x000fe20003f85270 */
[----:B-1----:R-:W-:Y:S01]  /*0930*/  @!UP0 ULEA UR6, UR7, UR6, 0x18 ;  /* 0x0000000607068291 */ /* 0x002fe2000f8ec03f */
[----:B------:R-:W-:Y:S01]  /*0940*/  LOP3.LUT R22, R8, 0xc, R11, 0x78, !PT ;  /* 0x0000000c08167812 */ /* 0x000fe200078e780b */
[----:B------:R-:W-:Y:S01]  /*0950*/  IMAD.IADD R0, R2, 0x1, -R9 ;  /* 0x0000000102007824 */ /* 0x000fe200078e0a09 */
[----:B------:R-:W-:Y:S01]  /*0960*/  VOTEU.ALL UP0, P0 ;  /* 0x00000000003f7886 */ /* 0x000fe20000000000 */
[----:B------:R-:W-:Y:S01]  /*0970*/  LOP3.LUT P0, RZ, R6, 0x7, RZ, 0xc0, !PT ;  /* 0x0000000706ff7812 */ /* 0x000fe2000780c0ff */
[----:B------:R-:W-:-:S02]  /*0980*/  VIADD R6, R5, 0xffffffff ;  /* 0xffffffff05067836 */ /* 0x000fc40000000000 */
[----:B------:R-:W-:Y:S01]  /*0990*/  ISETP.NE.AND P1, PT, R0, 0x3, PT ;  /* 0x000000030000780c */ /* 0x000fe20003f25270 */
[----:B----4-:R-:W-:Y:S01]  /*09a0*/  IMAD R9, R7, R21, R4 ;  /* 0x0000001507097224 */ /* 0x010fe200078e0204 */
[----:B------:R-:W-:Y:S02]  /*09b0*/  ISETP.LT.U32.AND P0, PT, R22, 0x2, !P0 ;  /* 0x000000021600780c */ /* 0x000fe40004701070 */
[----:B------:R-:W-:Y:S01]  /*09c0*/  ISETP.EQ.OR P1, PT, R0, RZ, !P1 ;  /* 0x000000ff0000720c */ /* 0x000fe20004f22670 */
[----:B------:R-:W0:Y:S02]  /*09d0*/  FENCE.VIEW.ASYNC.S ;  /* 0x00000000000073c6 */ /* 0x000e240000000000 */
[----:B0-----:R0:W1:Y:S01]  /*09e0*/  @!UP0 SYNCS.EXCH.64 URZ, [UR6+0x1b0], UR4 ;  /* 0x0001b004063f85b2 */ /* 0x0010620008000100 */
[----:B------:R-:W-:Y:S02]  /*09f0*/  @P4 LEA.HI R2, R22, R22, RZ, 0x1 ;  /* 0x0000001616024211 */ /* 0x000fe400078f08ff */
[----:B------:R-:W-:-:S02]  /*0a00*/  ISETP.EQ.AND P1, PT, R5, RZ, P1 ;  /* 0x000000ff0500720c */ /* 0x000fc40000f22270 */
[----:B------:R-:W-:Y:S02]  /*0a10*/  @P4 SHF.R.S32.HI R2, RZ, 0x1, R2 ;  /* 0x00000001ff024819 */ /* 0x000fe40000011402 */
[----:B------:R-:W-:Y:S02]  /*0a20*/  ISETP.GE.U32.AND P6, PT, R6, 0x2, PT ;  /* 0x000000020600780c */ /* 0x000fe40003fc6070 */
[----:B------:R-:W-:Y:S02]  /*0a30*/  @P4 ISETP.NE.AND P5, PT, R2, R9, PT ;  /* 0x000000090200420c */ /* 0x000fe40003fa5270 */
[----:B------:R-:W-:Y:S02]  /*0a40*/  SEL R2, RZ, 0x1, !P0 ;  /* 0x00000001ff027807 */ /* 0x000fe40004000000 */
[----:B------:R-:W-:Y:S02]  /*0a50*/  @P4 SEL R23, RZ, 0x1, P5 ;  /* 0x00000001ff174807 */ /* 0x000fe40002800000 */
[----:B------:R-:W-:Y:S01]  /*0a60*/  SEL R19, RZ, 0x1, !P1 ;  /* 0x00000001ff137807 */ /* 0x000fe20004800000 */
[----:B------:R0:W2:Y:S01]  /*0a70*/  @!UP1 SYNCS.EXCH.64 URZ, [UR6+0x1b8], UR4 ;  /* 0x0001b804063f95b2 */ /* 0x0000a20008000100 */
[----:B------:R-:W-:Y:S01]  /*0a80*/  LOP3.LUT R23, R23, R2, RZ, 0xc0, !PT ;  /* 0x0000000217177212 */ /* 0x000fe200078ec0ff */
[----:B------:R-:W-:Y:S01]  /*0a90*/  NOP ;  /* 0x0000000000007918 */ /* 0x000fe20000000000 */
[----:B------:R-:W-:Y:S01]  /*0aa0*/  SEL R19, R19, 0x2, P6 ;  /* 0x0000000213137807 */ /* 0x000fe20003000000 */
[----:B------:R-:W-:Y:S06]  /*0ab0*/  @!P2 BRA `(.L_x_4) ;  /* 0x000000000008a947 */ /* 0x000fec0003800000 */
[----:B-12---:R-:W-:Y:S01]  /*0ac0*/  UCGABAR_ARV ;  /* 0x00000000000079c7 */ /* 0x006fe20008000000 */
[----:B------:R-:W-:Y:S05]  /*0ad0*/  BRA `(.L_x_5) ;  /* 0x0000000000047947 */ /* 0x000fea0003800000 */
.L_x_4:
[----:B-12---:R-:W-:Y:S01]  /*0ae0*/  NOP ;  /* 0x0000000000007918 */ /* 0x006fe20000000000 */
.L_x_5:
[----:B------:R-:W1:Y:S01]  /*0af0*/  LDC R2, c[0x0][0x65c] ;  /* 0x00019700ff027b82 */ /* 0x000e620000000800 */
[----:B------:R-:W-:Y:S02]  /*0b00*/  IMAD.U32 R8, RZ, RZ, UR8 ;  /* 0x00000008ff087e24 */ /* 0x000fe4000f8e00ff */
[----:B------:R-:W-:Y:S01]  /*0b10*/  IMAD.MOV.U32 R9, RZ, RZ, RZ ;  /* 0x000000ffff097224 */ /* 0x000fe200078e00ff */
[----:B-1----:R-:W-:-:S04]  /*0b20*/  ISETP.NE.AND P1, PT, R2, 0x1, PT ;  /* 0x000000010200780c */ /* 0x002fc80003f25270 */
[----:B------:R-:W-:-:S09]  /*0b30*/  P2R R5, PR, RZ, 0x2 ;  /* 0x00000002ff057803 */ /* 0x000fd20000000000 */
[----:B------:R-:W1:Y:S01]  /*0b40*/  @P1 LDC R17, c[0x0][0x10] ;  /* 0x00000400ff111b82 */ /* 0x000e620000000800 */
[----:B------:R-:W-:Y:S02]  /*0b50*/  @P1 IMAD.MOV.U32 R5, RZ, RZ, RZ ;  /* 0x000000ffff051224 */ /* 0x000fe400078e00ff */
[----:B------:R-:W-:-:S05]  /*0b60*/  @P1 IMAD.MOV.U32 R13, RZ, RZ, RZ ;  /* 0x000000ffff0d1224 */ /* 0x000fca00078e00ff */
[----:B------:R-:W2:Y:S01]  /*0b70*/  @!P1 LDC R11, c[0x0][0xc] ;  /* 0x00000300ff0b9b82 */ /* 0x000ea20000000800 */
[----:B-1----:R-:W-:-:S04]  /*0b80*/  @P1 IMAD.WIDE.U32 R16, R17, UR8, R4 ;  /* 0x0000000811101c25 */ /* 0x002fc8000f8e0004 */
[----:B------:R-:W-:Y:S02]  /*0b90*/  @P1 IMAD.IADD R17, R17, 0x1, R13 ;  /* 0x0000000111111824 */ /* 0x000fe400078e020d */
[----:B--2---:R-:W-:-:S04]  /*0ba0*/  @!P1 IMAD.WIDE.U32 R8, R4, R11, R8 ;  /* 0x0000000b04089225 */ /* 0x004fc800078e0008 */
[----:B------:R-:W-:Y:S02]  /*0bb0*/  @!P1 IMAD.MOV.U32 R16, RZ, RZ, R8 ;  /* 0x000000ffff109224 */ /* 0x000fe400078e0008 */
[----:B------:R-:W-:Y:S01]  /*0bc0*/  @!P1 IMAD.MOV.U32 R17, RZ, RZ, R9 ;  /* 0x000000ffff119224 */ /* 0x000fe200078e0009 */
[----:B------:R-:W-:Y:S06]  /*0bd0*/  @!P2 BRA `(.L_x_6) ;  /* 0x00000000000ca947 */ /* 0x000fec0003800000 */
[----:B------:R-:W-:Y:S01]  /*0be0*/  UCGABAR_WAIT ;  /* 0x0000000000007dc7 */ /* 0x000fe20008000000 */
[----:B------:R-:W-:Y:S01]  /*0bf0*/  CCTL.IVALL ;  /* 0x00000000ff00798f */ /* 0x000fe20002000000 */
[----:B------:R-:W-:Y:S05]  /*0c00*/  BRA `(.L_x_7) ;  /* 0x0000000000047947 */ /* 0x000fea0003800000 */
.L_x_6:
[----:B------:R-:W-:Y:S06]  /*0c10*/  BAR.SYNC.DEFER_BLOCKING 0x0 ;  /* 0x0000000000007b1d */ /* 0x000fec0000010000 */
.L_x_7:
[----:B------:R-:W-:Y:S05]  /*0c20*/  @!P3 BRA `(.L_x_8) ;  /* 0x000000700034b947 */ /* 0x000fea0003800000 */
[----:B------:R-:W-:-:S13]  /*0c30*/  ISETP.GT.U32.AND P0, PT, R6, 0x1, PT ;  /* 0x000000010600780c */ /* 0x000fda0003f04070 */
[----:B0-----:R-:W-:Y:S05]  /*0c40*/  @P0 EXIT ;  /* 0x000000000000094d */ /* 0x001fea0003800000 */
[----:B------:R-:W-:Y:S01]  /*0c50*/  ULDC.64 UR4, c[0x0][0x650] ;  /* 0x0001940000047ab9 */ /* 0x000fe20000000a00 */
[----:B------:R-:W-:Y:S01]  /*0c60*/  PRMT R0, RZ, 0x7610, R0 ;  /* 0x00007610ff007816 */ /* 0x000fe20000000000 */
[----:B------:R-:W-:Y:S01]  /*0c70*/  IMAD.MOV.U32 R107, RZ, RZ, -0x1 ;  /* 0xffffffffff6b7424 */ /* 0x000fe200078e00ff */
[----:B------:R-:W-:Y:S01]  /*0c80*/  ISETP.GE.U32.AND P0, PT, R16, UR4, PT ;  /* 0x0000000410007c0c */ /* 0x000fe2000bf06070 */
[----:B------:R-:W-:Y:S02]  /*0c90*/  IMAD.MOV.U32 R108, RZ, RZ, -0x1 ;  /* 0xffffffffff6c7424 */ /* 0x000fe400078e00ff */
[----:B------:R-:W-:Y:S01]  /*0ca0*/  IMAD.MOV.U32 R105, RZ, RZ, -0x1 ;  /* 0xffffffffff697424 */ /* 0x000fe200078e00ff */
[----:B------:R-:W-:-:S13]  /*0cb0*/  ISETP.GE.U32.AND.EX P0, PT, R17, UR5, PT, P0 ;  /* 0x0000000511007c0c */ /* 0x000fda000bf06100 */
[----:B------:R-:W-:Y:S05]  /*0cc0*/  @P0 BRA `(.L_x_9) ;  /* 0x0000000400280947 */ /* 0x000fea0003800000 */
[----:B------:R-:W0:Y:S01]  /*0cd0*/  LDC.64 R24, c[0x0][0x628] ;  /* 0x00018a00ff187b82 */ /* 0x000e220000000a00 */
[----:B------:R-:W-:Y:S02]  /*0ce0*/  IMAD.MOV.U32 R8, RZ, RZ, R16 ;  /* 0x000000ffff087224 */ /* 0x000fe400078e0010 */
[----:B------:R-:W-:-:S05]  /*0cf0*/  IMAD.MOV.U32 R9, RZ, RZ, R17 ;  /* 0x000000ffff097224 */ /* 0x000fca00078e0011 */
[----:B------:R-:W1:Y:S08]  /*0d00*/  LDC R0, c[0x0][0x630] ;  /* 0x00018c00ff007b82 */ /* 0x000e700000000800 */
[----:B------:R-:W2:Y:S01]  /*0d10*/  LDC.64 R26, c[0x0][0x620] ;  /* 0x00018800ff1a7b82 */ /* 0x000ea20000000a00 */
[----:B0-----:R-:W-:-:S04]  /*0d20*/  ISETP.NE.U32.AND P0, PT, R24, RZ, PT ;  /* 0x000000ff1800720c */ /* 0x001fc80003f05070 */
[----:B------:R-:W-:-:S13]  /*0d30*/  ISETP.NE.AND.EX P0, PT, R25, RZ, PT, P0 ;  /* 0x000000ff1900720c */ /* 0x000fda0003f05300 */
[----:B-12---:R-:W-:Y:S05]  /*0d40*/  @!P0 BRA `(.L_x_10) ;  /* 0x0000000000288947 */ /* 0x006fea0003800000 */
[----:B------:R-:W0:Y:S02]  /*0d50*/  LDC R13, c[0x0][0x634] ;  /* 0x00018d00ff0d7b82 */ /* 0x000e240000000800 */
[----:B0-----:R-:W-:-:S05]  /*0d60*/  IADD3 R13, P0, R16, R13, RZ ;  /* 0x0000000d100d7210 */ /* 0x001fca0007f1e0ff */
[----:B------:R-:W-:-:S04]  /*0d70*/  IMAD.X R15, RZ, RZ, R17, P0 ;  /* 0x000000ffff0f7224 */ /* 0x000fc800000e0611 */
[----:B------:R-:W-:-:S04]  /*0d80*/  IMAD.WIDE.U32 R8, R15, R24, RZ ;  /* 0x000000180f087225 */ /* 0x000fc800078e00ff */
[----:B------:R-:W-:-:S04]  /*0d90*/  IMAD.WIDE.U32 R10, P0, R13, R25, R8 ;  /* 0x000000190d0a7225 */ /* 0x000fc80007800008 */
[----:B------:R-:W-:-:S04]  /*0da0*/  IMAD.WIDE.U32 R8, R13, R24, RZ ;  /* 0x000000180d087225 */ /* 0x000fc800078e00ff */
[----:B------:R-:W-:Y:S01]  /*0db0*/  IMAD.X R13, RZ, RZ, RZ, P0 ;  /* 0x000000ffff0d7224 */ /* 0x000fe200000e06ff */
[----:B------:R-:W-:Y:S01]  /*0dc0*/  IADD3 RZ, P0, R9, R10, RZ ;  /* 0x0000000a09ff7210 */ /* 0x000fe20007f1e0ff */
[----:B------:R-:W-:-:S04]  /*0dd0*/  IMAD.MOV.U32 R12, RZ, RZ, R11 ;  /* 0x000000ffff0c7224 */ /* 0x000fc800078e000b */
[----:B------:R-:W-:-:S08]  /*0de0*/  IMAD.WIDE.U32.X R8, R15, R25, R12, P0 ;  /* 0x000000190f087225 */ /* 0x000fd000000e040c */
.L_x_10:
[----:B------:R-:W0:Y:S01]  /*0df0*/  LDC.64 R24, c[0x0][0x640] ;  /* 0x00019000ff187b82 */ /* 0x000e220000000a00 */
[-CC-:B------:R-:W-:Y:S01]  /*0e00*/  SHF.R.U64 R105, R8, R0.reuse, R9.reuse ;  /* 0x0000000008697219 */ /* 0x180fe20000001209 */
[----:B------:R-:W-:Y:S01]  /*0e10*/  IMAD R30, R7, R21, R4 ;  /* 0x00000015071e7224 */ /* 0x000fe200078e0204 */
[----:B------:R-:W-:Y:S01]  /*0e20*/  SHF.R.U32.HI R0, RZ, R0, R9 ;  /* 0x00000000ff007219 */ /* 0x000fe20000011609 */
[----:B------:R-:W-:Y:S01]  /*0e30*/  IMAD.MOV.U32 R21, RZ, RZ, 0x1 ;  /* 0x00000001ff157424 */ /* 0x000fe200078e00ff */
[----:B------:R-:W-:-:S03]  /*0e40*/  IADD3 R5, P0, RZ, -R105, RZ ;  /* 0x80000069ff057210 */ /* 0x000fc60007f1e0ff */
[----:B------:R-:W1:Y:S02]  /*0e50*/  LDC R6, c[0x0][0x618] ;  /* 0x00018600ff067b82 */ /* 0x000e640000000800 */
[----:B------:R-:W-:-:S04]  /*0e60*/  IMAD.X R9, RZ, RZ, ~R0, P0 ;  /* 0x000000ffff097224 */ /* 0x000fc800000e0e00 */
[-C--:B------:R-:W-:Y:S02]  /*0e70*/  IMAD R0, R9, R26.reuse, RZ ;  /* 0x0000001a09007224 */ /* 0x080fe400078e02ff */
[----:B------:R-:W2:Y:S01]  /*0e80*/  LDC R11, c[0x0][0x608] ;  /* 0x00018200ff0b7b82 */ /* 0x000ea20000000800 */
[----:B------:R-:W-:-:S04]  /*0e90*/  IMAD.WIDE.U32 R8, R5, R26, R16 ;  /* 0x0000001a05087225 */ /* 0x000fc800078e0010 */
[----:B------:R-:W-:-:S03]  /*0ea0*/  IMAD R5, R5, R27, R0 ;  /* 0x0000001b05057224 */ /* 0x000fc600078e0200 */
[----:B------:R-:W3:Y:S01]  /*0eb0*/  LDC R12, c[0x0][0x658] ;  /* 0x00019600ff0c7b82 */ /* 0x000ee20000000800 */
[----:B0-----:R-:W-:Y:S01]  /*0ec0*/  ISETP.NE.U32.AND P0, PT, R24, RZ, PT ;  /* 0x000000ff1800720c */ /* 0x001fe20003f05070 */
[----:B------:R-:W-:Y:S02]  /*0ed0*/  IMAD.IADD R5, R9, 0x1, R5 ;  /* 0x0000000109057824 */ /* 0x000fe400078e0205 */
[----:B------:R-:W-:Y:S01]  /*0ee0*/  IMAD.MOV.U32 R9, RZ, RZ, -0x1 ;  /* 0xffffffffff097424 */ /* 0x000fe200078e00ff */
[----:B------:R-:W-:-:S03]  /*0ef0*/  ISETP.NE.AND.EX P0, PT, R25, RZ, PT, P0 ;  /* 0x000000ff1900720c */ /* 0x000fc60003f05300 */
[----:B------:R-:W0:Y:S01]  /*0f00*/  LDC R15, c[0x0][0x600] ;  /* 0x00018000ff0f7b82 */ /* 0x000e220000000800 */
[-CC-:B-1----:R-:W-:Y:S02]  /*0f10*/  SHF.R.U64 R13, R8, R6.reuse, R5.reuse ;  /* 0x00000006080d7219 */ /* 0x182fe40000001205 */
[----:B------:R-:W-:-:S05]  /*0f20*/  SHF.R.U32.HI R0, RZ, R6, R5 ;  /* 0x00000006ff007219 */ /* 0x000fca0000011605 */
[----:B------:R-:W1:Y:S01]  /*0f30*/  LDC R14, c[0x0][0x648] ;  /* 0x00019200ff0e7b82 */ /* 0x000e620000000800 */
[-CC-:B--2---:R-:W-:Y:S02]  /*0f40*/  SHF.R.U64 R27, R13, R11.reuse, R0.reuse ;  /* 0x0000000b0d1b7219 */ /* 0x184fe40000001200 */
[----:B------:R-:W-:-:S05]  /*0f50*/  SHF.R.U32.HI R5, RZ, R11, R0 ;  /* 0x0000000bff057219 */ /* 0x000fca0000011600 */
[----:B------:R-:W2:Y:S01]  /*0f60*/  LDC R20, c[0x0][0x638] ;  /* 0x00018e00ff147b82 */ /* 0x000ea20000000800 */
[-CC-:B---3--:R-:W-:Y:S02]  /*0f70*/  SHF.R.U64 R28, R27, R12.reuse, R5.reuse ;  /* 0x0000000c1b1c7219 */ /* 0x188fe40000001205 */
[-C--:B------:R-:W-:Y:S02]  /*0f80*/  SHF.L.U32 R0, R9, R12.reuse, RZ ;  /* 0x0000000c09007219 */ /* 0x080fe400000006ff */
[----:B------:R-:W-:Y:S01]  /*0f90*/  SHF.R.U32.HI R5, RZ, R12, R5 ;  /* 0x0000000cff057219 */ /* 0x000fe20000011605 */
[----:B------:R-:W-:Y:S01]  /*0fa0*/  IMAD.MOV.U32 R4, RZ, RZ, R28 ;  /* 0x000000ffff047224 */ /* 0x000fe200078e001c */
[----:B------:R-:W-:Y:S01]  /*0fb0*/  LOP3.LUT R10, RZ, R0, RZ, 0x33, !PT ;  /* 0x00000000ff0a7212 */ /* 0x000fe200078e33ff */
[----:B------:R-:W3:Y:S01]  /*0fc0*/  LDC R26, c[0x0][0x610] ;  /* 0x00018400ff1a7b82 */ /* 0x000ee20000000800 */
[----:B------:R-:W-:Y:S05]  /*0fd0*/  @!P0 BRA `(.L_x_11) ;  /* 0x0000000000288947 */ /* 0x000fea0003800000 */
[----:B------:R-:W4:Y:S02]  /*0fe0*/  LDC R9, c[0x0][0x64c] ;  /* 0x00019300ff097b82 */ /* 0x000f240000000800 */
[----:B----4-:R-:W-:-:S05]  /*0ff0*/  IADD3 R9, P0, R28, R9, RZ ;  /* 0x000000091c097210 */ /* 0x010fca0007f1e0ff */
        /* <DEDUP_REMOVED lines=8> */
.L_x_11:
[----:B-1----:R-:W-:Y:S01]  /*1080*/  SHF.R.U64 R4, R4, R14, R5 ;  /* 0x0000000e04047219 */ /* 0x002fe20000001205 */
[----:B0-----:R-:W-:Y:S01]  /*1090*/  VIADD R6, R15, 0xffffffff ;  /* 0xffffffff0f067836 */ /* 0x001fe20000000000 */
[----:B------:R-:W-:Y:S02]  /*10a0*/  SHF.L.U32 R0, R21, R12, RZ ;  /* 0x0000000c15007219 */ /* 0x000fe400000006ff */
[----:B------:R-:W-:Y:S01]  /*10b0*/  LOP3.LUT R5, R27, R10, RZ, 0xc0, !PT ;  /* 0x0000000a1b057212 */ /* 0x000fe200078ec0ff */
[----:B------:R-:W-:Y:S01]  /*10c0*/  IMAD.MOV R7, RZ, RZ, -R4 ;  /* 0x000000ffff077224 */ /* 0x000fe200078e0a04 */
[----:B------:R-:W-:Y:S02]  /*10d0*/  SEL R3, R3, R30, !P1 ;  /* 0x0000001e03037207 */ /* 0x000fe40004800000 */
[----:B------:R-:W-:Y:S01]  /*10e0*/  LOP3.LUT R6, R13, R6, RZ, 0xc0, !PT ;  /* 0x000000060d067212 */ /* 0x000fe200078ec0ff */
[----:B------:R-:W-:Y:S02]  /*10f0*/  IMAD R4, R0, R4, R5 ;  /* 0x0000000400047224 */ /* 0x000fe400078e0205 */
[----:B--2---:R-:W-:-:S02]  /*1100*/  IMAD R0, R7, R20, R28 ;  /* 0x0000001407007224 */ /* 0x004fc400078e021c */
[----:B---3--:R-:W-:Y:S02]  /*1110*/  IMAD R3, R4, R26, R3 ;  /* 0x0000001a04037224 */ /* 0x008fe400078e0203 */
[----:B------:R-:W-:Y:S02]  /*1120*/  IMAD.MOV.U32 R5, RZ, RZ, 0x1 ;  /* 0x00000001ff057424 */ /* 0x000fe400078e00ff */
[----:B------:R-:W-:-:S03]  /*1130*/  IMAD R4, R0, R15, R6 ;  /* 0x0000000f00047224 */ /* 0x000fc600078e0206 */
[----:B------:R-:W-:Y:S02]  /*1140*/  PRMT R0, R5, 0x7610, R0 ;  /* 0x0000761005007816 */ /* 0x000fe40000000000 */
[----:B------:R-:W-:Y:S02]  /*1150*/  SEL R108, R4, R3, !P1 ;  /* 0x00000003046c7207 */ /* 0x000fe40004800000 */
[----:B------:R-:W-:-:S07]  /*1160*/  SEL R107, R3, R4, !P1 ;  /* 0x00000004036b7207 */ /* 0x000fce0004800000 */
.L_x_9:
[----:B------:R-:W-:-:S08]  /*1170*/  NOP ;  /* 0x0000000000007918 */ /* 0x000fd00000000000 */
[----:B------:R-:W0:Y:S02]  /*1180*/  USETMAXREG.TRY_ALLOC.CTAPOOL UP0, 0xe8 ;  /* 0x000000e8000079c8 */ /* 0x000e240008000600 */
[----:B0-----:R-:W-:-:S13]  /*1190*/  PLOP3.LUT P0, PT, PT, PT, UP0, 0x80, 0x0 ;  /* 0x000000000000781c */ /* 0x001fda0003f0f008 */
[----:B------:R-:W-:Y:S05]  /*11a0*/  @!P0 BRA `(.L_x_9) ;  /* 0xfffffffc00f08947 */ /* 0x000fea000383ffff */
[----:B------:R-:W-:Y:S01]  /*11b0*/  ULDC.64 UR4, c[0x0][0x598] ;  /* 0x0001660000047ab9 */ /* 0x000fe20000000a00 */
[----:B------:R-:W-:Y:S01]  /*11c0*/  ULDC.64 UR36, c[0x0][0x208] ;  /* 0x0000820000247ab9 */ /* 0x000fe20000000a00 */
[----:B------:R-:W-:-:S04]  /*11d0*/  ISETP.NE.U32.AND P0, PT, RZ, UR4, PT ;  /* 0x00000004ff007c0c */ /* 0x000fc8000bf05070 */
[----:B------:R-:W-:-:S13]  /*11e0*/  ISETP.NE.AND.EX P0, PT, RZ, UR5, PT, P0 ;  /* 0x00000005ff007c0c */ /* 0x000fda000bf05300 */
[----:B------:R-:W-:Y:S05]  /*11f0*/  @!P0 BRA `(.L_x_12) ;  /* 0x00000000001c8947 */ /* 0x000fea0003800000 */
[----:B------:R-:W0:Y:S02]  /*1200*/  LDC.64 R4, c[0x0][0x598] ;  /* 0x00016600ff047b82 */ /* 0x000e240000000a00 */
[----:B0-----:R-:W2:Y:S02]  /*1210*/  LDG.E.64 R4, desc[UR36][R4.64] ;  /* 0x0000002404047981 */ /* 0x001ea4000c1e1b00 */
[----:B--2---:R-:W-:-:S04]  /*1220*/  ISETP.NE.U32.AND P0, PT, R4, RZ, PT ;  /* 0x000000ff0400720c */ /* 0x004fc80003f05070 */
[----:B------:R-:W-:-:S13]  /*1230*/  ISETP.NE.AND.EX P0, PT, R5, RZ, PT, P0 ;  /* 0x000000ff0500720c */ /* 0x000fda0003f05300 */
[----:B------:R-:W-:Y:S05]  /*1240*/  @!P0 BRA `(.L_x_12) ;  /* 0x0000000000088947 */ /* 0x000fea0003800000 */
[----:B------:R0:W5:Y:S01]  /*1250*/  LD.E R104, desc[UR36][R4.64] ;  /* 0x0000002404687980 */ /* 0x000162000c101900 */
[----:B------:R-:W-:Y:S05]  /*1260*/  BRA `(.L_x_13) ;  /* 0x0000000000247947 */ /* 0x000fea0003800000 */
.L_x_12:
[----:B------:R-:W-:Y:S02]  /*1270*/  ULDC.64 UR4, c[0x0][0x588] ;  /* 0x0001620000047ab9 */ /* 0x000fe40000000a00 */
[----:B------:R-:W-:-:S04]  /*1280*/  ISETP.NE.U32.AND P0, PT, RZ, UR4, PT ;  /* 0x00000004ff007c0c */ /* 0x000fc8000bf05070 */
[----:B------:R-:W-:-:S13]  /*1290*/  ISETP.NE.AND.EX P0, PT, RZ, UR5, PT, P0 ;  /* 0x00000005ff007c0c */ /* 0x000fda000bf05300 */
[----:B------:R-:W-:Y:S05]  /*12a0*/  @!P0 BRA `(.L_x_14) ;  /* 0x00000000000c8947 */ /* 0x000fea0003800000 */
[----:B------:R-:W0:Y:S02]  /*12b0*/  LDC.64 R4, c[0x0][0x588] ;  /* 0x00016200ff047b82 */ /* 0x000e240000000a00 */
[----:B0-----:R1:W5:Y:S01]  /*12c0*/  LDG.E R104, desc[UR36][R4.64] ;  /* 0x0000002404687981 */ /* 0x001362000c1e1900 */
[----:B------:R-:W-:Y:S05]  /*12d0*/  BRA `(.L_x_13) ;  /* 0x0000000000087947 */ /* 0x000fea0003800000 */
.L_x_14:
[----:B------:R-:W-:Y:S02]  /*12e0*/  ULDC UR4, c[0x0][0x580] ;  /* 0x0001600000047ab9 */ /* 0x000fe40000000800 */
[----:B------:R-:W-:-:S07]  /*12f0*/  IMAD.U32 R104, RZ, RZ, UR4 ;  /* 0x00000004ff687e24 */ /* 0x000fce000f8e00ff */
.L_x_13:
[----:B------:R-:W-:Y:S02]  /*1300*/  ULDC.64 UR4, c[0x0][0x5a0] ;  /* 0x0001680000047ab9 */ /* 0x000fe40000000a00 */
[----:B------:R-:W-:-:S04]  /*1310*/  ISETP.NE.U32.AND P0, PT, RZ, UR4, PT ;  /* 0x00000004ff007c0c */ /* 0x000fc8000bf05070 */
[----:B------:R-:W-:-:S13]  /*1320*/  ISETP.NE.AND.EX P0, PT, RZ, UR5, PT, P0 ;  /* 0x00000005ff007c0c */ /* 0x000fda000bf05300 */
[----:B------:R-:W-:Y:S05]  /*1330*/  @!P0 BRA `(.L_x_15) ;  /* 0x00000000001c8947 */ /* 0x000fea0003800000 */
[----:B01----:R-:W0:Y:S02]  /*1340*/  LDC.64 R4, c[0x0][0x5a0] ;  /* 0x00016800ff047b82 */ /* 0x003e240000000a00 */
[----:B0-----:R-:W2:Y:S02]  /*1350*/  LDG.E.64 R4, desc[UR36][R4.64] ;  /* 0x0000002404047981 */ /* 0x001ea4000c1e1b00 */
[----:B--2---:R-:W-:-:S04]  /*1360*/  ISETP.NE.U32.AND P0, PT, R4, RZ, PT ;  /* 0x000000ff0400720c */ /* 0x004fc80003f05070 */
[----:B------:R-:W-:-:S13]  /*1370*/  ISETP.NE.AND.EX P0, PT, R5, RZ, PT, P0 ;  /* 0x000000ff0500720c */ /* 0x000fda0003f05300 */
[----:B------:R-:W-:Y:S05]  /*1380*/  @!P0 BRA `(.L_x_15) ;  /* 0x0000000000088947 */ /* 0x000fea0003800000 */
[----:B------:R0:W5:Y:S01]  /*1390*/  LD.E R106, desc[UR36][R4.64] ;  /* 0x00000024046a7980 */ /* 0x000162000c101900 */
[----:B------:R-:W-:Y:S05]  /*13a0*/  BRA `(.L_x_16) ;  /* 0x0000000000247947 */ /* 0x000fea0003800000 */
.L_x_15:
[----:B------:R-:W-:Y:S02]  /*13b0*/  ULDC.64 UR4, c[0x0][0x590] ;  /* 0x0001640000047ab9 */ /* 0x000fe40000000a00 */
[----:B------:R-:W-:-:S04]  /*13c0*/  ISETP.NE.U32.AND P0, PT, RZ, UR4, PT ;  /* 0x00000004ff007c0c */ /* 0x000fc8000bf05070 */
[----:B------:R-:W-:-:S13]  /*13d0*/  ISETP.NE.AND.EX P0, PT, RZ, UR5, PT, P0 ;  /* 0x00000005ff007c0c */ /* 0x000fda000bf05300 */
[----:B------:R-:W-:Y:S05]  /*13e0*/  @!P0 BRA `(.L_x_17) ;  /* 0x00000000000c8947 */ /* 0x000fea0003800000 */
[----:B01----:R-:W0:Y:S02]  /*13f0*/  LDC.64 R4, c[0x0][0x590] ;  /* 0x00016400ff047b82 */ /* 0x003e240000000a00 */
[----:B0-----:R1:W5:Y:S01]  /*1400*/  LDG.E R106, desc[UR36][R4.64] ;  /* 0x00000024046a7981 */ /* 0x001362000c1e1900 */
[----:B------:R-:W-:Y:S05]  /*1410*/  BRA `(.L_x_16) ;  /* 0x0000000000087947 */ /* 0x000fea0003800000 */
.L_x_17:
[----:B------:R-:W-:Y:S02]  /*1420*/  ULDC UR4, c[0x0][0x584] ;  /* 0x0001610000047ab9 */ /* 0x000fe40000000800 */
[----:B------:R-:W-:-:S07]  /*1430*/  IMAD.U32 R106, RZ, RZ, UR4 ;  /* 0x00000004ff6a7e24 */ /* 0x000fce000f8e00ff */
.L_x_16:
[----:B------:R-:W-:-:S13]  /*1440*/  LOP3.LUT P0, RZ, R0, 0xff, RZ, 0xc0, !PT ;  /* 0x000000ff00ff7812 */ /* 0x000fda000780c0ff */
[----:B------:R-:W-:Y:S05]  /*1450*/  @!P0 EXIT ;  /* 0x000000000000894d */ /* 0x000fea0003800000 */
[----:B------:R-:W-:Y:S01]  /*1460*/  ULDC UR4, c[0x0][0x28c] ;  /* 0x0000a30000047ab9 */ /* 0x000fe20000000800 */
[----:B------:R-:W-:Y:S01]  /*1470*/  LOP3.LUT R120, R19, 0x1, RZ, 0xfc, !PT ;  /* 0x0000000113787812 */ /* 0x000fe200078efcff */
[----:B------:R-:W-:Y:S01]  /*1480*/  UIADD3 UR4, UR4, 0xf, URZ ;  /* 0x0000000f04047890 */ /* 0x000fe2000fffe03f */
[----:B------:R-:W-:Y:S01]  /*1490*/  UMOV UR38, URZ ;  /* 0x0000003f00267c82 */ /* 0x000fe20008000000 */
[----:B------:R-:W-:Y:S02]  /*14a0*/  UMOV UR39, URZ ;  /* 0x0000003f00277c82 */ /* 0x000fe40008000000 */
[----:B------:R-:W-:-:S04]  /*14b0*/  USHF.R.S32.HI UR5, URZ, 0x1f, UR4 ;  /* 0x0000001f3f057899 */ /* 0x000fc80008011404 */
[----:B------:R-:W-:-:S04]  /*14c0*/  ULEA.HI UR5, UR5, UR4, URZ, 0x4 ;  /* 0x0000000405057291 */ /* 0x000fc8000f8f203f */
[----:B------:R-:W-:-:S12]  /*14d0*/  USHF.R.S32.HI UR40, URZ, 0x4, UR5 ;  /* 0x000000043f287899 */ /* 0x000fd80008011405 */
.L_x_193:
[----:B------:R-:W-:Y:S01]  /*14e0*/  LOP3.LUT R0, R18, 0x80, RZ, 0xc0, !PT ;  /* 0x0000008012007812 */ /* 0x000fe200078ec0ff */
[----:B------:R-:W2:Y:S01]  /*14f0*/  S2UR UR6, SR_CgaCtaId ;  /* 0x00000000000679c3 */ /* 0x000ea20000008800 */
[----:B------:R-:W-:Y:S02]  /*1500*/  UMOV UR41, 0x400 ;  /* 0x0000040000297882 */ /* 0x000fe40000000000 */
[----:B------:R-:W-:-:S06]  /*1510*/  SHF.R.U32.HI R0, RZ, 0x7, R0 ;  /* 0x00000007ff007819 */ /* 0x000fcc0000011600 */
[----:B---3--:R-:W3:Y:S01]  /*1520*/  SHFL.IDX PT, R0, R0, RZ, 0x1f ;  /* 0x00001fff00007589 */ /* 0x008ee200000e0000 */
[----:B--2---:R-:W-:Y:S01]  /*1530*/  ULEA UR41, UR6, UR41, 0x18 ;  /* 0x0000002906297291 */ /* 0x004fe2000f8ec03f */
[----:B---3--:R-:W-:-:S13]  /*1540*/  R2UR UR4, R0 ;  /* 0x00000000000472ca */ /* 0x008fda00000e0000 */
[----:B------:R-:W-:-:S04]  /*1550*/  ULEA.HI UR5, UR4, UR4, URZ, 0x1 ;  /* 0x0000000404057291 */ /* 0x000fc8000f8f083f */
[----:B------:R-:W-:-:S04]  /*1560*/  ULOP3.LUT UR5, UR5, 0x1ffffe, URZ, 0xc0, !UPT ;  /* 0x001ffffe05057892 */ /* 0x000fc8000f8ec03f */
[----:B------:R-:W-:-:S03]  /*1570*/  UIADD3 UR5, UR4, -UR5, URZ ;  /* 0x8000000504057290 */ /* 0x000fc6000fffe03f */
[----:B------:R-:W-:Y:S01]  /*1580*/  ULDC UR4, c[0x0][0x28c] ;  /* 0x0000a30000047ab9 */ /* 0x000fe20000000800 */
[----:B------:R-:W-:Y:S01]  /*1590*/  ULEA UR5, UR5, UR41, 0xb ;  /* 0x0000002905057291 */ /* 0x000fe2000f8e583f */
[----:B------:R-:W-:-:S03]  /*15a0*/  ISETP.LT.AND P0, PT, RZ, UR4, PT ;  /* 0x00000004ff007c0c */ /* 0x000fc6000bf01270 */
[----:B------:R-:W-:-:S04]  /*15b0*/  UIADD3 UR5, UR5, 0x280, URZ ;  /* 0x0000028005057890 */ /* 0x000fc8000fffe03f */
[----:B------:R-:W-:-:S04]  /*15c0*/  USHF.R.U32.HI UR5, URZ, 0x4, UR5 ;  /* 0x000000043f057899 */ /* 0x000fc80008011605 */
[----:B------:R-:W-:Y:S02]  /*15d0*/  ULOP3.LUT UR42, UR5, 0x3fff, URZ, 0xc0, !UPT ;  /* 0x00003fff052a7892 */ /* 0x000fe4000f8ec03f */
[----:B01--45:R-:W-:Y:S10]  /*15e0*/  @P0 BRA `(.L_x_18) ;  /* 0x0000000000400947 */ /* 0x033ff40003800000 */
[----:B------:R-:W-:Y:S01]  /*15f0*/  MOV R0, 0x0 ;  /* 0x0000000000007802 */ /* 0x000fe20000000f00 */
[----:B------:R-:W-:Y:S01]  /*1600*/  ULDC.64 UR4, c[0x4][0x68] ;  /* 0x01001a0000047ab9 */ /* 0x000fe20000000a00 */
[----:B------:R-:W-:Y:S01]  /*1610*/  ULDC.64 UR6, c[0x4][0x8] ;  /* 0x0100020000067ab9 */ /* 0x000fe20000000a00 */
[----:B01----:R-:W-:Y:S01]  /*1620*/  IMAD.U32 R4, RZ, RZ, UR4 ;  /* 0x00000004ff047e24 */ /* 0x003fe2000f8e00ff */
[----:B------:R0:W1:Y:S01]  /*1630*/  LDC.64 R14, c[0x4][R0] ;  /* 0x01000000000e7b82 */ /* 0x0000620000000a00 */
[----:B------:R-:W-:Y:S01]  /*1640*/  IMAD.U32 R5, RZ, RZ, UR5 ;  /* 0x00000005ff057e24 */ /* 0x000fe2000f8e00ff */
[----:B------:R-:W-:Y:S01]  /*1650*/  ULDC.64 UR4, c[0x4][0x70] ;  /* 0x01001c0000047ab9 */ /* 0x000fe20000000a00 */
[----:B------:R-:W-:Y:S02]  /*1660*/  IMAD.U32 R10, RZ, RZ, UR6 ;  /* 0x00000006ff0a7e24 */ /* 0x000fe4000f8e00ff */
[----:B------:R-:W-:Y:S02]  /*1670*/  IMAD.U32 R6, RZ, RZ, UR4 ;  /* 0x00000004ff067e24 */ /* 0x000fe4000f8e00ff */
[----:B------:R-:W-:-:S02]  /*1680*/  IMAD.U32 R7, RZ, RZ, UR5 ;  /* 0x00000005ff077e24 */ /* 0x000fc4000f8e00ff */
[----:B------:R-:W-:Y:S02]  /*1690*/  IMAD.U32 R11, RZ, RZ, UR7 ;  /* 0x00000007ff0b7e24 */ /* 0x000fe4000f8e00ff */
[----:B------:R-:W-:Y:S02]  /*16a0*/  IMAD.MOV.U32 R8, RZ, RZ, 0x1e1 ;  /* 0x000001e1ff087424 */ /* 0x000fe400078e00ff */
[----:B------:R-:W-:Y:S02]  /*16b0*/  IMAD.MOV.U32 R12, RZ, RZ, 0x1 ;  /* 0x00000001ff0c7424 */ /* 0x000fe400078e00ff */
[----:B0-----:R-:W-:-:S07]  /*16c0*/  IMAD.MOV.U32 R13, RZ, RZ, RZ ;  /* 0x000000ffff0d7224 */ /* 0x001fce00078e00ff */
[----:B------:R-:W-:-:S07]  /*16d0*/  LEPC R20, `(.L_x_18) ;  /* 0x000000001014794e */ /* 0x000fce0000000000 */
[----:B-1---5:R-:W-:Y:S05]  /*16e0*/  CALL.ABS.NOINC R14 ;  /* 0x000000000e007343 */ /* 0x022fea0003c00000 */
.L_x_18:
[----:B------:R-:W-:-:S13]  /*16f0*/  ISETP.NE.AND P0, PT, R120, 0x3, PT ;  /* 0x000000037800780c */ /* 0x000fda0003f05270 */
[----:B------:R-:W-:Y:S05]  /*1700*/  @!P0 BRA `(.L_x_19) ;  /* 0x0000000000048947 */ /* 0x000fea0003800000 */
[----:B------:R-:W-:Y:S01]  /*1710*/  BPT.TRAP 0x1 ;  /* 0x000000040000795c */ /* 0x000fe20000300000 */
.L_x_19:
[----:B------:R-:W-:Y:S02]  /*1720*/  IMAD.U32 R3, RZ, RZ, UR39 ;  /* 0x00000027ff037e24 */ /* 0x000fe4000f8e00ff */
[----:B------:R-:W-:-:S03]  /*1730*/  IMAD.U32 R0, RZ, RZ, UR38 ;  /* 0x00000026ff007e24 */ /* 0x000fc6000f8e00ff */
[----:B------:R-:W-:Y:S02]  /*1740*/  LEA R3, R3, UR41, 0x3 ;  /* 0x0000002903037c11 */ /* 0x000fe4000f8e18ff */
[----:B------:R-:W-:-:S04]  /*1750*/  SHF.L.U32 R0, R0, 0x1f, RZ ;  /* 0x0000001f00007819 */ /* 0x000fc800000006ff */
[----:B------:R2:W3:Y:S01]  /*1760*/  SYNCS.PHASECHK.TRANS64.TRYWAIT P1, [R3+URZ], R0 ;  /* 0x00000000030075a7 */ /* 0x0004e2000802017f */
[----:B------:R-:W-:Y:S05]  /*1770*/  @!P0 BRA `(.L_x_20) ;  /* 0x0000000000048947 */ /* 0x000fea0003800000 */
[----:B------:R-:W-:Y:S01]  /*1780*/  BPT.TRAP 0x1 ;  /* 0x000000040000795c */ /* 0x000fe20000300000 */
.L_x_20:
[----:B---3--:R-:W-:Y:S05]  /*1790*/  @P1 BRA `(.L_x_21) ;  /* 0x0000000000081947 */ /* 0x008fea0003800000 */
[----:B------:R-:W3:Y:S02]  /*17a0*/  SYNCS.PHASECHK.TRANS64.TRYWAIT P1, [R3+URZ], R0 ;  /* 0x00000000030075a7 */ /* 0x000ee4000802017f */
[----:B---3--:R-:W-:Y:S05]  /*17b0*/  @!P1 BRA `(.L_x_22) ;  /* 0x0000008400cc9947 */ /* 0x008fea0003800000 */
.L_x_21:
[----:B------:R-:W-:-:S04]  /*17c0*/  UISETP.LT.AND UP0, UPT, UR40, 0x1, UPT ;  /* 0x000000012800788c */ /* 0x000fc8000bf01270 */
[----:B------:R-:W-:-:S06]  /*17d0*/  USEL UR4, UR40, 0x1, UP0 ;  /* 0x0000000128047887 */ /* 0x000fcc0008000000 */
[----:B--23--:R-:W-:Y:S01]  /*17e0*/  IMAD.U32 R0, RZ, RZ, UR4 ;  /* 0x00000004ff007e24 */ /* 0x00cfe2000f8e00ff */
[----:B------:R-:W-:Y:S05]  /*17f0*/  WARPSYNC.ALL ;  /* 0x0000000000007948 */ /* 0x000fea0003800000 */
[----:B------:R-:W-:-:S04]  /*1800*/  IADD3 R0, -R0, UR40, RZ ;  /* 0x0000002800007c10 */ /* 0x000fc8000fffe1ff */
[----:B------:R-:W-:Y:S01]  /*1810*/  ISETP.GE.AND P1, PT, R0, 0x1, PT ;  /* 0x000000010000780c */ /* 0x000fe20003f26270 */
[----:B------:R-:W-:Y:S01]  /*1820*/  UIADD3 UR4, UR41, 0x27280, URZ ;  /* 0x0002728029047890 */ /* 0x000fe2000fffe03f */
[----:B------:R-:W-:Y:S01]  /*1830*/  WARPGROUP.ARRIVE ;  /* 0x00000000000079c5 */ /* 0x000fe20000000000 */
[----:B------:R-:W-:Y:S01]  /*1840*/  UMOV UR9, 0xc0000010 ;  /* 0xc000001000097882 */ /* 0x000fe20000000000 */
[----:B------:R-:W-:Y:S01]  /*1850*/  UMOV UR11, 0xc0000010 ;  /* 0xc0000010000b7882 */ /* 0x000fe20000000000 */
[----:B------:R-:W-:Y:S02]  /*1860*/  USHF.R.U32.HI UR5, URZ, 0x4, UR4 ;  /* 0x000000043f057899 */ /* 0x000fe40008011604 */
[----:B------:R-:W-:Y:S02]  /*1870*/  ULOP3.LUT UR4, UR42, 0x10000, URZ, 0xfc, !UPT ;  /* 0x000100002a047892 */ /* 0x000fe4000f8efc3f */
[----:B------:R-:W-:Y:S02]  /*1880*/  ULOP3.LUT UR5, UR5, 0x3fff, URZ, 0xc0, !UPT ;  /* 0x00003fff05057892 */ /* 0x000fe4000f8ec03f */
[----:B------:R-:W-:-:S02]  /*1890*/  UIMAD UR8, UR39, 0x180, UR4 ;  /* 0x00000180270878a4 */ /* 0x000fc4000f8e0204 */
[----:B------:R-:W-:Y:S01]  /*18a0*/  ULOP3.LUT UR5, UR5, 0x10000, URZ, 0xfc, !UPT ;  /* 0x0001000005057892 */ /* 0x000fe2000f8efc3f */
[----:B------:R-:W-:Y:S01]  /*18b0*/  UMOV UR13, UR9 ;  /* 0x00000009000d7c82 */ /* 0x000fe20008000000 */
[----:B------:R-:W-:Y:S02]  /*18c0*/  UMOV UR15, 0xc0000010 ;  /* 0xc0000010000f7882 */ /* 0x000fe40000000000 */
[----:B------:R-:W-:Y:S01]  /*18d0*/  UIMAD UR10, UR39, 0xa0, UR5 ;  /* 0x000000a0270a78a4 */ /* 0x000fe2000f8e0205 */
[----:B------:R-:W-:Y:S01]  /*18e0*/  UMOV UR12, UR8 ;  /* 0x00000008000c7c82 */ /* 0x000fe20008000000 */
[----:B------:R-:W-:Y:S02]  /*18f0*/  UMOV UR16, UR8 ;  /* 0x0000000800107c82 */ /* 0x000fe40008000000 */
[----:B------:R-:W-:Y:S02]  /*1900*/  UIADD3 UR14, UR10, 0x20, URZ ;  /* 0x000000200a0e7890 */ /* 0x000fe4000fffe03f */
[----:B------:R-:W-:Y:S01]  /*1910*/  UIADD3 UR18, UR10, 0x40, URZ ;  /* 0x000000400a127890 */ /* 0x000fe2000fffe03f */
[----:B------:R-:W-:-:S02]  /*1920*/  UMOV UR17, UR9 ;  /* 0x0000000900117c82 */ /* 0x000fc40008000000 */
[----:B------:R-:W-:Y:S01]  /*1930*/  HGMMA.64x16x16.F32.BF16 R96, gdesc[UR8], RZ, !UPT, gsb0 ;  /* 0x00200000086079f0 */ /* 0x000fe2000c0018ff */
[----:B------:R-:W-:Y:S01]  /*1940*/  UMOV UR19, 0xc0000010 ;  /* 0xc000001000137882 */ /* 0x000fe20000000000 */
[----:B------:R-:W-:Y:S01]  /*1950*/  UIADD3 UR22, UR10, 0x60, URZ ;  /* 0x000000600a167890 */ /* 0x000fe2000fffe03f */
[----:B------:R-:W-:Y:S01]  /*1960*/  UMOV UR20, UR8 ;  /* 0x0000000800147c82 */ /* 0x000fe20008000000 */
[----:B------:R-:W-:Y:S01]  /*1970*/  UMOV UR21, UR9 ;  /* 0x0000000900157c82 */ /* 0x000fe20008000000 */
[----:B------:R-:W-:Y:S01]  /*1980*/  UMOV UR23, 0xc0000010 ;  /* 0xc000001000177882 */ /* 0x000fe20000000000 */
[----:B------:R-:W-:Y:S01]  /*1990*/  UIADD3 UR26, UR10, 0x80, URZ ;  /* 0x000000800a1a7890 */ /* 0x000fe2000fffe03f */
[----:B------:R-:W-:Y:S01]  /*19a0*/  UMOV UR24, UR8 ;  /* 0x0000000800187c82 */ /* 0x000fe20008000000 */
[----:B------:R-:W-:Y:S01]  /*19b0*/  UMOV UR25, UR9 ;  /* 0x0000000900197c82 */ /* 0x000fe20008000000 */
[----:B------:R-:W-:Y:S01]  /*19c0*/  UMOV UR27, 0xc0000010 ;  /* 0xc0000010001b7882 */ /* 0x000fe20000000000 */
[----:B------:R-:W-:Y:S01]  /*19d0*/  UIADD3 UR6, UR8, 0x100, URZ ;  /* 0x0000010008067890 */ /* 0x000fe2000fffe03f */
[----:B------:R-:W-:-:S02]  /*19e0*/  WARPGROUP.DEPBAR.LE gsb0, 0x0 ;  /* 0x00008000000079c5 */ /* 0x000fc40000010000 */
[----:B------:R-:W-:-:S06]  /*19f0*/  WARPGROUP.ARRIVE ;  /* 0x00000000000079c5 */ /* 0x000fcc0000000000 */
[----:B------:R-:W-:Y:S03]  /*1a00*/  HGMMA.64x16x16.F32.BF16 R80, gdesc[UR12], RZ, !UPT, gsb0 ;  /* 0x002000000c5079f0 */ /* 0x000fe6000c0018ff */
[----:B------:R-:W-:Y:S02]  /*1a10*/  WARPGROUP.DEPBAR.LE gsb0, 0x0 ;  /* 0x00008000000079c5 */ /* 0x000fe40000010000 */
[----:B------:R-:W-:-:S06]  /*1a20*/  WARPGROUP.ARRIVE ;  /* 0x00000000000079c5 */ /* 0x000fcc0000000000 */
[----:B------:R-:W-:Y:S03]  /*1a30*/  HGMMA.64x16x16.F32.BF16 R64, gdesc[UR16], RZ, !UPT, gsb0 ;  /* 0x00200000104079f0 */ /* 0x000fe6000c0018ff */
[----:B------:R-:W-:Y:S02]  /*1a40*/  WARPGROUP.DEPBAR.LE gsb0, 0x0 ;  /* 0x00008000000079c5 */ /* 0x000fe40000010000 */
[----:B------:R-:W-:-:S06]  /*1a50*/  WARPGROUP.ARRIVE ;  /* 0x00000000000079c5 */ /* 0x000fcc0000000000 */
[----:B------:R-:W-:Y:S03]  /*1a60*/  HGMMA.64x16x16.F32.BF16 R48, gdesc[UR20], RZ, !UPT, gsb0 ;  /* 0x00200000143079f0 */ /* 0x000fe6000c0018ff */
[----:B------:R-:W-:Y:S02]  /*1a70*/  WARPGROUP.DEPBAR.LE gsb0, 0x0 ;  /* 0x00008000000079c5 */ /* 0x000fe40000010000 */
[----:B------:R-:W-:-:S06]  /*1a80*/  WARPGROUP.ARRIVE ;  /* 0x00000000000079c5 */ /* 0x000fcc0000000000 */
[----:B------:R-:W-:Y:S01]  /*1a90*/  HGMMA.64x16x16.F32.BF16 R32, gdesc[UR24], RZ, !UPT, gsb0 ;  /* 0x00200000182079f0 */ /* 0x000fe2000c0018ff */
[----:B------:R-:W-:Y:S01]  /*1aa0*/  UMOV UR24, UR6 ;  /* 0x0000000600187c82 */ /* 0x000fe20008000000 */
[----:B------:R-:W-:Y:S01]  /*1ab0*/  UMOV UR25, 0xc0000010 ;  /* 0xc000001000197882 */ /* 0x000fe20000000000 */
[----:B------:R-:W-:Y:S01]  /*1ac0*/  UMOV UR20, UR24 ;  /* 0x0000001800147c82 */ /* 0x000fe20008000000 */
[----:B------:R-:W-:Y:S01]  /*1ad0*/  UMOV UR21, UR25 ;  /* 0x0000001900157c82 */ /* 0x000fe20008000000 */
[----:B------:R-:W-:Y:S01]  /*1ae0*/  UMOV UR16, UR24 ;  /* 0x0000001800107c82 */ /* 0x000fe20008000000 */
[----:B------:R-:W-:Y:S01]  /*1af0*/  UMOV UR17, UR25 ;  /* 0x0000001900117c82 */ /* 0x000fe20008000000 */
[----:B------:R-:W-:Y:S01]  /*1b00*/  UMOV UR12, UR24 ;  /* 0x00000018000c7c82 */ /* 0x000fe20008000000 */
[----:B------:R-:W-:Y:S01]  /*1b10*/  UMOV UR13, UR25 ;  /* 0x00000019000d7c82 */ /* 0x000fe20008000000 */
[----:B------:R-:W-:Y:S01]  /*1b20*/  UMOV UR8, UR24 ;  /* 0x0000001800087c82 */ /* 0x000fe20008000000 */
[----:B------:R-:W-:Y:S01]  /*1b30*/  UMOV UR9, UR25 ;  /* 0x0000001900097c82 */ /* 0x000fe20008000000 */
        /* <DEDUP_REMOVED lines=16> */
[----:B------:R-:W-:Y:S05]  /*1c40*/  @!P1 BRA `(.L_x_23) ;  /* 0x0000000400909947 */ /* 0x000fea0003800000 */
[----:B------:R-:W-:Y:S01]  /*1c50*/  UIADD3 UR6, UR39, 0x1, URZ ;  /* 0x0000000127067890 */ /* 0x000fe2000fffe03f */
[----:B------:R-:W-:Y:S02]  /*1c60*/  IMAD.MOV.U32 R3, RZ, RZ, R0 ;  /* 0x000000ffff037224 */ /* 0x000fe400078e0000 */
[----:B01----:R-:W-:Y:S01]  /*1c70*/  IMAD.U32 R4, RZ, RZ, UR39 ;  /* 0x00000027ff047e24 */ /* 0x003fe2000f8e00ff */
[----:B------:R-:W-:-:S04]  /*1c80*/  UISETP.NE.AND UP0, UPT, UR6, 0x1a, UPT ;  /* 0x0000001a0600788c */ /* 0x000fc8000bf05270 */
[----:B------:R-:W-:Y:S02]  /*1c90*/  USEL UR7, URZ, 0x1, UP0 ;  /* 0x000000013f077887 */ /* 0x000fe40008000000 */
[----:B------:R-:W-:Y:S02]  /*1ca0*/  USEL UR6, UR6, URZ, UP0 ;  /* 0x0000003f06067287 */ /* 0x000fe40008000000 */
[----:B------:R-:W-:-:S06]  /*1cb0*/  ULOP3.LUT UR7, UR38, UR7, URZ, 0x3c, !UPT ;  /* 0x0000000726077292 */ /* 0x000fcc000f8e3c3f */
[----:B------:R-:W-:-:S07]  /*1cc0*/  IMAD.U32 R7, RZ, RZ, UR7 ;  /* 0x00000007ff077e24 */ /* 0x000fce000f8e00ff */
.L_x_30:
[----:B------:R-:W-:Y:S05]  /*1cd0*/  @!P0 BRA `(.L_x_24) ;  /* 0x0000000000048947 */ /* 0x000fea0003800000 */
[----:B------:R-:W-:Y:S01]  /*1ce0*/  BPT.TRAP 0x1 ;  /* 0x000000040000795c */ /* 0x000fe20000300000 */
.L_x_24:
[----:B------:R-:W-:Y:S01]  /*1cf0*/  ULEA UR7, UR6, UR41, 0x3 ;  /* 0x0000002906077291 */ /* 0x000fe2000f8e183f */
[----:B------:R-:W-:-:S08]  /*1d00*/  SHF.L.U32 R5, R7, 0x1f, RZ ;  /* 0x0000001f07057819 */ /* 0x000fd000000006ff */
[----:B------:R0:W1:Y:S01]  /*1d10*/  SYNCS.PHASECHK.TRANS64.TRYWAIT P1, [UR7], R5 ;  /* 0x00000005ff0075a7 */ /* 0x0000620008020147 */
[----:B------:R-:W-:Y:S05]  /*1d20*/  @!P0 BRA `(.L_x_25) ;  /* 0x0000000000048947 */ /* 0x000fea0003800000 */
[----:B------:R-:W-:Y:S01]  /*1d30*/  BPT.TRAP 0x1 ;  /* 0x000000040000795c */ /* 0x000fe20000300000 */
.L_x_25:
[----:B-1----:R-:W-:Y:S05]  /*1d40*/  @P1 BRA `(.L_x_26) ;  /* 0x0000000000081947 */ /* 0x002fea0003800000 */
[----:B------:R-:W1:Y:S02]  /*1d50*/  SYNCS.PHASECHK.TRANS64.TRYWAIT P1, [UR7], R5 ;  /* 0x00000005ff0075a7 */ /* 0x000e640008020147 */
[----:B-1----:R-:W-:Y:S05]  /*1d60*/  @!P1 BRA `(.L_x_27) ;  /* 0x0000008000749947 */ /* 0x002fea0003800000 */
.L_x_26:
[----:B------:R-:W-:Y:S01]  /*1d70*/  UIMAD UR8, UR6, 0x180, UR4 ;  /* 0x00000180060878a4 */ /* 0x000fe2000f8e0204 */
[----:B------:R-:W-:Y:S01]  /*1d80*/  WARPGROUP.ARRIVE ;  /* 0x00000000000079c5 */ /* 0x000fe20000000000 */
[----:B------:R-:W-:Y:S01]  /*1d90*/  UIMAD UR10, UR6, 0xa0, UR5 ;  /* 0x000000a0060a78a4 */ /* 0x000fe2000f8e0205 */
[----:B------:R-:W-:Y:S01]  /*1da0*/  UMOV UR9, 0xc0000010 ;  /* 0xc000001000097882 */ /* 0x000fe20000000000 */
[----:B------:R-:W-:Y:S02]  /*1db0*/  UMOV UR11, 0xc0000010 ;  /* 0xc0000010000b7882 */ /* 0x000fe40000000000 */
[----:B------:R-:W-:Y:S01]  /*1dc0*/  UIADD3 UR14, UR10, 0x20, URZ ;  /* 0x000000200a0e7890 */ /* 0x000fe2000fffe03f */
[----:B------:R-:W-:Y:S01]  /*1dd0*/  UMOV UR12, UR8 ;  /* 0x00000008000c7c82 */ /* 0x000fe20008000000 */
[----:B------:R-:W-:Y:S01]  /*1de0*/  UMOV UR13, UR9 ;  /* 0x00000009000d7c82 */ /* 0x000fe20008000000 */
[----:B------:R-:W-:Y:S02]  /*1df0*/  UMOV UR15, 0xc0000010 ;  /* 0xc0000010000f7882 */ /* 0x000fe40000000000 */
[----:B------:R-:W-:Y:S01]  /*1e00*/  HGMMA.64x16x16.F32.BF16 R96, gdesc[UR8], R96, gsb0 ;  /* 0x00200000086079f0 */ /* 0x000fe20008001860 */
        /* <DEDUP_REMOVED lines=15> */
[----:B------:R-:W-:Y:S03]  /*1f00*/  HGMMA.64x16x16.F32.BF16 R80, gdesc[UR12], R80, gsb0 ;  /* 0x002000000c5079f0 */ /* 0x000fe60008001850 */
[----:B------:R-:W-:Y:S02]  /*1f10*/  WARPGROUP.DEPBAR.LE gsb0, 0x0 ;  /* 0x00008000000079c5 */ /* 0x000fe40000010000 */
[----:B------:R-:W-:-:S06]  /*1f20*/  WARPGROUP.ARRIVE ;  /* 0x00000000000079c5 */ /* 0x000fcc0000000000 */
[----:B------:R-:W-:Y:S03]  /*1f30*/  HGMMA.64x16x16.F32.BF16 R64, gdesc[UR16], R64, gsb0 ;  /* 0x00200000104079f0 */ /* 0x000fe60008001840 */
[----:B------:R-:W-:Y:S02]  /*1f40*/  WARPGROUP.DEPBAR.LE gsb0, 0x0 ;  /* 0x00008000000079c5 */ /* 0x000fe40000010000 */
[----:B------:R-:W-:-:S06]  /*1f50*/  WARPGROUP.ARRIVE ;  /* 0x00000000000079c5 */ /* 0x000fcc0000000000 */
[----:B------:R-:W-:Y:S03]  /*1f60*/  HGMMA.64x16x16.F32.BF16 R48, gdesc[UR20], R48, gsb0 ;  /* 0x00200000143079f0 */ /* 0x000fe60008001830 */
[----:B------:R-:W-:Y:S02]  /*1f70*/  WARPGROUP.DEPBAR.LE gsb0, 0x0 ;  /* 0x00008000000079c5 */ /* 0x000fe40000010000 */
[----:B------:R-:W-:-:S06]  /*1f80*/  WARPGROUP.ARRIVE ;  /* 0x00000000000079c5 */ /* 0x000fcc0000000000 */
[----:B------:R-:W-:Y:S01]  /*1f90*/  HGMMA.64x16x16.F32.BF16 R32, gdesc[UR24], R32, gsb0 ;  /* 0x00200000182079f0 */ /* 0x000fe20008001820 */
        /* <DEDUP_REMOVED lines=26> */
[----:B------:R-:W-:Y:S05]  /*2140*/  @!P0 BRA `(.L_x_28) ;  /* 0x0000000000048947 */ /* 0x000fea0003800000 */
[----:B------:R-:W-:Y:S01]  /*2150*/  BPT.TRAP 0x1 ;  /* 0x000000040000795c */ /* 0x000fe20000300000 */
.L_x_28:
[----:B------:R-:W-:-:S13]  /*2160*/  ISETP.NE.AND P1, PT, R23, RZ, PT ;  /* 0x000000ff1700720c */ /* 0x000fda0003f25270 */
[----:B01----:R-:W-:-:S05]  /*2170*/  @P1 LEA R5, R4, UR41, 0x3 ;  /* 0x0000002904051c11 */ /* 0x003fca000f8e18ff */
[----:B------:R-:W-:-:S05]  /*2180*/  @P1 VIADD R5, R5, 0xd0 ;  /* 0x000000d005051836 */ /* 0x000fca0000000000 */
[----:B------:R-:W-:-:S04]  /*2190*/  @P1 PRMT R5, R22, 0x654, R5 ;  /* 0x0000065416051816 */ /* 0x000fc80000000005 */
[----:B------:R0:W-:Y:S01]  /*21a0*/  @P1 SYNCS.ARRIVE.TRANS64.RED.A1T0 RZ, [R5+URZ], RZ ;  /* 0x000000ff05ff19a7 */ /* 0x0001e2000810043f */
[----:B------:R-:W-:-:S13]  /*21b0*/  ISETP.GT.U32.AND P1, PT, R19, 0x1, PT ;  /* 0x000000011300780c */ /* 0x000fda0003f24070 */
[----:B0-----:R-:W-:Y:S05]  /*21c0*/  @P1 BRA `(.L_x_29) ;  /* 0x0000000000041947 */ /* 0x001fea0003800000 */
[----:B------:R-:W-:Y:S01]  /*21d0*/  BPT.TRAP 0x1 ;  /* 0x000000040000795c */ /* 0x000fe20000300000 */
.L_x_29:
[----:B------:R-:W-:Y:S01]  /*21e0*/  UIADD3 UR6, UR6, 0x1, URZ ;  /* 0x0000000106067890 */ /* 0x000fe2000fffe03f */
[C---:B------:R-:W-:Y:S01]  /*21f0*/  ISETP.GT.AND P2, PT, R3.reuse, 0x1, PT ;  /* 0x000000010300780c */ /* 0x040fe20003f44270 */
[----:B------:R-:W-:Y:S02]  /*2200*/  VIADD R4, R4, 0x1 ;  /* 0x0000000104047836 */ /* 0x000fe40000000000 */
[----:B------:R-:W-:Y:S01]  /*2210*/  UISETP.NE.AND UP0, UPT, UR6, 0x1a, UPT ;  /* 0x0000001a0600788c */ /* 0x000fe2000bf05270 */
[----:B------:R-:W-:Y:S02]  /*2220*/  VIADD R3, R3, 0xffffffff ;  /* 0xffffffff03037836 */ /* 0x000fe40000000000 */
[C---:B------:R-:W-:Y:S01]  /*2230*/  ISETP.NE.AND P1, PT, R4.reuse, 0x1a, PT ;  /* 0x0000001a0400780c */ /* 0x040fe20003f25270 */
[----:B------:R-:W-:Y:S02]  /*2240*/  USEL UR7, URZ, 0x1, UP0 ;  /* 0x000000013f077887 */ /* 0x000fe40008000000 */
[----:B------:R-:W-:Y:S01]  /*2250*/  USEL UR6, UR6, URZ, UP0 ;  /* 0x0000003f06067287 */ /* 0x000fe20008000000 */
[----:B------:R-:W-:-:S03]  /*2260*/  SEL R4, R4, RZ, P1 ;  /* 0x000000ff04047207 */ /* 0x000fc60000800000 */
[----:B------:R-:W-:Y:S01]  /*2270*/  LOP3.LUT R7, R7, UR7, RZ, 0x3c, !PT ;  /* 0x0000000707077c12 */ /* 0x000fe2000f8e3cff */
[----:B------:R-:W-:Y:S07]  /*2280*/  @P2 BRA `(.L_x_30) ;  /* 0xfffffff800902947 */ /* 0x000fee000383ffff */
.L_x_23:
[----:B------:R-:W2:Y:S02]  /*2290*/  LDC R3, c[0x0][0x28c] ;  /* 0x0000a300ff037b82 */ /* 0x000ea40000000800 */
[----:B--2---:R-:W-:-:S13]  /*22a0*/  ISETP.GE.AND P1, PT, R3, 0x1, PT ;  /* 0x000000010300780c */ /* 0x004fda0003f26270 */
[----:B------:R-:W-:Y:S05]  /*22b0*/  @!P1 BRA `(.L_x_31) ;  /* 0x0000000000389947 */ /* 0x000fea0003800000 */
[----:B------:R-:W-:Y:S05]  /*22c0*/  @!P0 BRA `(.L_x_32) ;  /* 0x0000000000048947 */ /* 0x000fea0003800000 */
[----:B------:R-:W-:Y:S01]  /*22d0*/  BPT.TRAP 0x1 ;  /* 0x000000040000795c */ /* 0x000fe20000300000 */
.L_x_32:
[----:B------:R-:W-:-:S13]  /*22e0*/  ISETP.NE.AND P0, PT, R23, RZ, PT ;  /* 0x000000ff1700720c */ /* 0x000fda0003f05270 */
[----:B------:R-:W-:-:S04]  /*22f0*/  @P0 VIADD R0, R0, UR39 ;  /* 0x0000002700000c36 */ /* 0x000fc80008000000 */
[----:B01----:R-:W-:-:S05]  /*2300*/  @P0 IMAD.WIDE.U32 R4, R0, 0x4ec4ec4f, RZ ;  /* 0x4ec4ec4f00040825 */ /* 0x003fca00078e00ff */
[----:B------:R-:W-:-:S05]  /*2310*/  @P0 SHF.R.U32.HI R5, RZ, 0x3, R5 ;  /* 0x00000003ff050819 */ /* 0x000fca0000011605 */
[----:B------:R-:W-:-:S05]  /*2320*/  @P0 IMAD R0, R5, -0x1a, R0 ;  /* 0xffffffe605000824 */ /* 0x000fca00078e0200 */
[----:B------:R-:W-:-:S05]  /*2330*/  @P0 LEA R0, R0, UR41, 0x3 ;  /* 0x0000002900000c11 */ /* 0x000fca000f8e18ff */
[----:B------:R-:W-:-:S05]  /*2340*/  @P0 VIADD R3, R0, 0xd0 ;  /* 0x000000d000030836 */ /* 0x000fca0000000000 */
[----:B------:R-:W-:-:S04]  /*2350*/  @P0 PRMT R3, R22, 0x654, R3 ;  /* 0x0000065416030816 */ /* 0x000fc80000000003 */
[----:B------:R2:W-:Y:S01]  /*2360*/  @P0 SYNCS.ARRIVE.TRANS64.RED.A1T0 RZ, [R3+URZ], RZ ;  /* 0x000000ff03ff09a7 */ /* 0x0005e2000810043f */
[----:B------:R-:W-:-:S13]  /*2370*/  ISETP.GT.U32.AND P0, PT, R19, 0x1, PT ;  /* 0x000000011300780c */ /* 0x000fda0003f04070 */
[----:B--2---:R-:W-:Y:S05]  /*2380*/  @P0 BRA `(.L_x_31) ;  /* 0x0000000000040947 */ /* 0x004fea0003800000 */
[----:B------:R-:W-:Y:S01]  /*2390*/  BPT.TRAP 0x1 ;  /* 0x000000040000795c */ /* 0x000fe20000300000 */
.L_x_31:
[----:B------:R-:W2:Y:S01]  /*23a0*/  LDC R8, c[0x0][0x288] ;  /* 0x0000a200ff087b82 */ /* 0x000ea20000000800 */
[--C-:B------:R-:W-:Y:S01]  /*23b0*/  SHF.R.U32.HI R0, RZ, 0x2, R18.reuse ;  /* 0x00000002ff007819 */ /* 0x100fe20000011612 */
[----:B------:R-:W-:Y:S01]  /*23c0*/  IMAD R7, R108, 0x50, RZ ;  /* 0x000000506c077824 */ /* 0x000fe200078e02ff */
[----:B01----:R-:W-:Y:S01]  /*23d0*/  SHF.R.U32.HI R5, RZ, 0x7, R18 ;  /* 0x00000007ff057819 */ /* 0x003fe20000011612 */
[----:B------:R-:W-:Y:S01]  /*23e0*/  UIADD3 UR39, UR40, UR39, URZ ;  /* 0x0000002728277290 */ /* 0x000fe2000fffe03f */
[----:B------:R-:W-:Y:S01]  /*23f0*/  LOP3.LUT R3, R0, 0x7, RZ, 0xc0, !PT ;  /* 0x0000000700037812 */ /* 0x000fe200078ec0ff */
[----:B------:R-:W-:Y:S01]  /*2400*/  IMAD R9, R107, 0xc0, RZ ;  /* 0x000000c06b097824 */ /* 0x000fe200078e02ff */
[C---:B------:R-:W-:Y:S01]  /*2410*/  LOP3.LUT R4, R18.reuse, 0x60, RZ, 0xc0, !PT ;  /* 0x0000006012047812 */ /* 0x040fe200078ec0ff */
[----:B------:R-:W-:Y:S01]  /*2420*/  UISETP.GT.U32.AND UP0, UPT, UR39, 0x19, UPT ;  /* 0x000000192700788c */ /* 0x000fe2000bf04070 */
[----:B------:R-:W-:Y:S01]  /*2430*/  LOP3.LUT R0, R5, 0x1, RZ, 0xc0, !PT ;  /* 0x0000000105007812 */ /* 0x000fe200078ec0ff */
[----:B------:R-:W-:Y:S01]  /*2440*/  IMAD.SHL.U32 R10, R18, 0x2, RZ ;  /* 0x00000002120a7824 */ /* 0x000fe200078e00ff */
[----:B------:R-:W-:Y:S01]  /*2450*/  SHF.R.U32.HI R4, RZ, 0x1, R4 ;  /* 0x00000001ff047819 */ /* 0x000fe20000011604 */
[----:B------:R-:W-:Y:S01]  /*2460*/  ULDC UR7, c[0x0][0x284] ;  /* 0x0000a10000077ab9 */ /* 0x000fe20000000800 */
[----:B------:R-:W-:Y:S01]  /*2470*/  UISETP.LT.U32.AND UP0, UPT, UR40, 0x1a, UP0 ;  /* 0x0000001a2800788c */ /* 0x000fe20008701070 */
[----:B------:R-:W-:Y:S01]  /*2480*/  IMAD.SHL.U32 R6, R0, 0x40, RZ ;  /* 0x0000004000067824 */ /* 0x000fe200078e00ff */
[-C--:B------:R-:W-:Y:S01]  /*2490*/  IADD3 R5, RZ, -R4.reuse, -R3 ;  /* 0x80000004ff057210 */ /* 0x080fe20007ffe803 */
[----:B------:R-:W-:Y:S01]  /*24a0*/  UISETP.GE.U32.AND UP1, UPT, UR40, 0x1a, UPT ;  /* 0x0000001a2800788c */ /* 0x000fe2000bf26070 */
[----:B------:R-:W-:Y:S01]  /*24b0*/  SHF.R.S32.HI R113, RZ, 0x1f, R105 ;  /* 0x0000001fff717819 */ /* 0x000fe20000011469 */
[----:B------:R-:W-:Y:S01]  /*24c0*/  ULDC.64 UR8, c[0x0][0x5d0] ;  /* 0x0001740000087ab9 */ /* 0x000fe20000000a00 */
[----:B------:R-:W-:Y:S01]  /*24d0*/  LOP3.LUT R3, R6, 0x40, R3, 0xe2, !PT ;  /* 0x0000004006037812 */ /* 0x000fe200078ee203 */
[----:B------:R-:W-:Y:S01]  /*24e0*/  IMAD R6, R0, -0x40, R5 ;  /* 0xffffffc000067824 */ /* 0x000fe200078e0205 */
[----:B------:R-:W-:Y:S01]  /*24f0*/  LOP3.LUT R10, R7, 0x6, R10, 0xf8, !PT ;  /* 0x00000006070a7812 */ /* 0x000fe200078ef80a */
[----:B------:R-:W-:Y:S01]  /*2500*/  UIMAD.WIDE.U32 UR4, UR39, 0x4ec4ec4f, URZ ;  /* 0x4ec4ec4f270478a5 */ /* 0x000fe2000f8e003f */
[----:B------:R-:W-:Y:S01]  /*2510*/  LOP3.LUT R20, R3, R4, RZ, 0xfc, !PT ;  /* 0x0000000403147212 */ /* 0x000fe200078efcff */
[----:B------:R-:W-:Y:S01]  /*2520*/  USEL UR6, URZ, 0x1, !UP0 ;  /* 0x000000013f067887 */ /* 0x000fe2000c000000 */
[----:B--2---:R-:W-:Y:S01]  /*2530*/  ISETP.GE.AND P0, PT, R7, R8, PT ;  /* 0x000000080700720c */ /* 0x004fe20003f06270 */
[----:B------:R-:W-:Y:S01]  /*2540*/  IMAD R4, R113, UR8, RZ ;  /* 0x0000000871047c24 */ /* 0x000fe2000f8e02ff */
[----:B------:R-:W-:Y:S01]  /*2550*/  LOP3.LUT R0, R18, 0x3, RZ, 0xc0, !PT ;  /* 0x0000000312007812 */ /* 0x000fe200078ec0ff */
[----:B------:R-:W-:Y:S01]  /*2560*/  USHF.R.U32.HI UR4, URZ, 0x3, UR5 ;  /* 0x000000033f047899 */ /* 0x000fe20008011605 */
[----:B------:R-:W-:Y:S01]  /*2570*/  ISETP.GE.OR P0, PT, R9, UR7, P0 ;  /* 0x0000000709007c0c */ /* 0x000fe20008706670 */
[----:B------:R-:W-:Y:S01]  /*2580*/  ULOP3.LUT UR38, UR38, UR6, URZ, 0x3c, !UPT ;  /* 0x0000000626267292 */ /* 0x000fe2000f8e3c3f */
[----:B------:R-:W-:Y:S01]  /*2590*/  SHF.R.S32.HI R11, RZ, 0x1f, R10 ;  /* 0x0000001fff0b7819 */ /* 0x000fe2000001140a */
[----:B------:R-:W-:Y:S01]  /*25a0*/  IMAD R0, R0, -0x2, R8 ;  /* 0xfffffffe00007824 */ /* 0x000fe200078e0208 */
[----:B------:R-:W-:Y:S01]  /*25b0*/  UIMAD UR39, UR4, -0x1a, UR39 ;  /* 0xffffffe6042778a4 */ /* 0x000fe2000f8e0227 */
[----:B------:R-:W-:Y:S01]  /*25c0*/  IMAD R13, R105, UR9, R4 ;  /* 0x00000009690d7c24 */ /* 0x000fe2000f8e0204 */
[----:B------:R-:W-:Y:S01]  /*25d0*/  IADD3 R3, -R9, UR7, R6 ;  /* 0x0000000709037c10 */ /* 0x000fe2000fffe106 */
[----:B------:R-:W-:Y:S01]  /*25e0*/  IMAD.WIDE.U32 R4, R105, UR8, R10 ;  /* 0x0000000869047c25 */ /* 0x000fe2000f8e000a */
[----:B------:R-:W-:-:S03]  /*25f0*/  @UP1 ULOP3.LUT UR38, UR38, 0x1, UR4, 0x78, !UPT ;  /* 0x0000000126261892 */ /* 0x000fc6000f8e7804 */
[----:B------:R-:W-:Y:S02]  /*2600*/  IMAD.MOV.U32 R21, RZ, RZ, RZ ;  /* 0x000000ffff157224 */ /* 0x000fe400078e00ff */
[----:B------:R-:W-:Y:S02]  /*2610*/  IMAD.IADD R6, R0, 0x1, -R7 ;  /* 0x0000000100067824 */ /* 0x000fe400078e0a07 */
[----:B------:R-:W-:Y:S02]  /*2620*/  IMAD.IADD R9, R5, 0x1, R13 ;  /* 0x0000000105097824 */ /* 0x000fe400078e020d */
[----:B------:R-:W-:-:S04]  /*2630*/  IMAD.WIDE R20, R107, 0xc0, R20 ;  /* 0x000000c06b147825 */ /* 0x000fc800078e0214 */
[----:B------:R-:W-:Y:S02]  /*2640*/  IMAD.MOV.U32 R0, RZ, RZ, -0x1 ;  /* 0xffffffffff007424 */ /* 0x000fe400078e00ff */
[----:B------:R-:W-:Y:S01]  /*2650*/  IMAD.MOV.U32 R8, RZ, RZ, R4 ;  /* 0x000000ffff087224 */ /* 0x000fe200078e0004 */
[----:B------:R-:W-:Y:S06]  /*2660*/  @P0 BRA `(.L_x_33) ;  /* 0x0000004c00f80947 */ /* 0x000fec0003800000 */
[----:B------:R-:W0:Y:S01]  /*2670*/  LDC.64 R4, c[0x0][0x5c8] ;  /* 0x00017200ff047b82 */ /* 0x000e220000000a00 */
[----:B-----5:R-:W-:Y:S01]  /*2680*/  FSETP.NEU.AND P2, PT, R106, RZ, PT ;  /* 0x000000ff6a00720b */ /* 0x020fe20003f4d000 */
[----:B------:R-:W-:Y:S01]  /*2690*/  BSSY B0, `(.L_x_33) ;  /* 0x00004fb000007945 */ /* 0x000fe20003800000 */
[----:B------:R-:W-:-:S04]  /*26a0*/  ISETP.GT.AND P0, PT, R6, RZ, PT ;  /* 0x000000ff0600720c */ /* 0x000fc80003f04270 */
[----:B------:R-:W-:Y:S01]  /*26b0*/  ISETP.GT.AND P1, PT, R3, RZ, P0 ;  /* 0x000000ff0300720c */ /* 0x000fe20000724270 */
[-C--:B0-----:R-:W-:Y:S02]  /*26c0*/  IMAD R7, R21, R4.reuse, RZ ;  /* 0x0000000415077224 */ /* 0x081fe400078e02ff */
[----:B------:R-:W-:-:S04]  /*26d0*/  IMAD.WIDE.U32 R114, R20, R4, R8 ;  /* 0x0000000414727225 */ /* 0x000fc800078e0008 */
[----:B------:R-:W-:-:S04]  /*26e0*/  IMAD R7, R20, R5, R7 ;  /* 0x0000000514077224 */ /* 0x000fc800078e0207 */
[----:B------:R-:W-:Y:S01]  /*26f0*/  IMAD.IADD R107, R115, 0x1, R7 ;  /* 0x00000001736b7824 */ /* 0x000fe200078e0207 */
[----:B------:R-:W-:Y:S06]  /*2700*/  @!P2 BRA `(.L_x_34) ;  /* 0x000000380024a947 */ /* 0x000fec0003800000 */
[----:B------:R-:W0:Y:S01]  /*2710*/  LDC.64 R108, c[0x0][0x5b8] ;  /* 0x00016e00ff6c7b82 */ /* 0x000e220000000a00 */
[----:B------:R-:W-:-:S07]  /*2720*/  ULDC.64 UR4, c[0x0][0x5c0] ;  /* 0x0001700000047ab9 */ /* 0x000fce0000000a00 */
[----:B------:R-:W1:Y:S08]  /*2730*/  LDC.64 R110, c[0x0][0x5b0] ;  /* 0x00016c00ff6e7b82 */ /* 0x000e700000000a00 */
[----:B------:R-:W2:Y:S01]  /*2740*/  LDC.64 R14, c[0x0][0x5a8] ;  /* 0x00016a00ff0e7b82 */ /* 0x000ea20000000a00 */
[-C--:B0-----:R-:W-:Y:S02]  /*2750*/  IMAD R8, R113, R108.reuse, RZ ;  /* 0x0000006c71087224 */ /* 0x081fe400078e02ff */
[----:B------:R-:W-:-:S04]  /*2760*/  IMAD.WIDE.U32 R118, R105, R108, R10 ;  /* 0x0000006c69767225 */ /* 0x000fc800078e000a */
[----:B------:R-:W-:Y:S02]  /*2770*/  IMAD R109, R105, R109, R8 ;  /* 0x0000006d696d7224 */ /* 0x000fe400078e0208 */
[-C--:B-1----:R-:W-:Y:S02]  /*2780*/  IMAD R121, R21, R110.reuse, RZ ;  /* 0x0000006e15797224 */ /* 0x082fe400078e02ff */
[----:B------:R-:W-:Y:S02]  /*2790*/  IMAD.IADD R117, R119, 0x1, R109 ;  /* 0x0000000177757824 */ /* 0x000fe400078e026d */
[----:B------:R-:W-:Y:S02]  /*27a0*/  IMAD.MOV.U32 R116, RZ, RZ, R118 ;  /* 0x000000ffff747224 */ /* 0x000fe400078e0076 */
[C---:B------:R-:W-:Y:S02]  /*27b0*/  IMAD R121, R20.reuse, R111, R121 ;  /* 0x0000006f14797224 */ /* 0x040fe400078e0279 */
[----:B------:R-:W-:-:S04]  /*27c0*/  IMAD.WIDE.U32 R8, R20, R110, R116 ;  /* 0x0000006e14087225 */ /* 0x000fc800078e0074 */
[----:B------:R-:W-:Y:S01]  /*27d0*/  IMAD.IADD R7, R9, 0x1, R121 ;  /* 0x0000000109077824 */ /* 0x000fe200078e0279 */
[----:B--2---:R-:W-:-:S04]  /*27e0*/  LEA R12, P2, R8, R14, 0x1 ;  /* 0x0000000e080c7211 */ /* 0x004fc800078408ff */
[----:B------:R-:W-:-:S05]  /*27f0*/  LEA.HI.X R13, R8, R15, R7, 0x1, P2 ;  /* 0x0000000f080d7211 */ /* 0x000fca00010f0c07 */
[----:B------:R0:W2:Y:S01]  /*2800*/  @P1 LDG.E.LTC128B.U16 R7, desc[UR36][R12.64] ;  /* 0x000000240c071981 */ /* 0x0000a2000c1e1520 */
[----:B------:R-:W-:Y:S01]  /*2810*/  LEA R8, P2, R114, UR4, 0x1 ;  /* 0x0000000472087c11 */ /* 0x000fe2000f8408ff */
[----:B------:R-:W-:Y:S01]  /*2820*/  IMAD.WIDE.U32 R112, R20, R110, R10 ;  /* 0x0000006e14707225 */ /* 0x000fe200078e000a */
[----:B------:R-:W-:Y:S01]  /*2830*/  ISETP.GT.AND P3, PT, R6, 0x1, PT ;  /* 0x000000010600780c */ /* 0x000fe20003f64270 */
[----:B------:R-:W-:Y:S01]  /*2840*/  BSSY B1, `(.L_x_35) ;  /* 0x0000011000017945 */ /* 0x000fe20003800000 */
[----:B------:R-:W-:Y:S01]  /*2850*/  SHF.L.U64.HI R115, R110, 0x3, R111 ;  /* 0x000000036e737819 */ /* 0x000fe2000001026f */
[----:B------:R-:W-:Y:S02]  /*2860*/  IMAD.IADD R113, R121, 0x1, R113 ;  /* 0x0000000179717824 */ /* 0x000fe400078e0271 */
[----:B------:R-:W-:-:S04]  /*2870*/  IMAD.WIDE.U32 R112, R105, R108, R112 ;  /* 0x0000006c69707225 */ /* 0x000fc800078e0070 */
[----:B0-----:R-:W-:Y:S01]  /*2880*/  IMAD.IADD R13, R109, 0x1, R113 ;  /* 0x000000016d0d7824 */ /* 0x001fe200078e0271 */
[----:B------:R-:W-:-:S04]  /*2890*/  LEA R12, P4, R112, R14, 0x1 ;  /* 0x0000000e700c7211 */ /* 0x000fc800078808ff */
[----:B------:R-:W-:Y:S01]  /*28a0*/  LEA.HI.X R13, R112, R15, R13, 0x1, P4 ;  /* 0x0000000f700d7211 */ /* 0x000fe200020f0c0d */
[----:B--2---:R-:W-:-:S04]  /*28b0*/  IMAD.U32 R9, R7, 0x10000, RZ ;  /* 0x0001000007097824 */ /* 0x004fc800078e00ff */
[----:B------:R-:W-:-:S04]  /*28c0*/  FMUL R9, R9, R106 ;  /* 0x0000006a09097220 */ /* 0x000fc80000400000 */
[----:B------:R-:W-:Y:S01]  /*28d0*/  FFMA R96, R96, R104, R9 ;  /* 0x0000006860607223 */ /* 0x000fe20000000009 */
[----:B------:R-:W-:Y:S01]  /*28e0*/  LEA.HI.X R9, R114, UR5, R107, 0x1, P2 ;  /* 0x0000000572097c11 */ /* 0x000fe200090f0c6b */
[----:B------:R-:W-:Y:S01]  /*28f0*/  IMAD.SHL.U32 R114, R110, 0x8, RZ ;  /* 0x000000086e727824 */ /* 0x000fe200078e00ff */
[----:B------:R-:W-:Y:S02]  /*2900*/  ISETP.GT.AND P2, PT, R3, RZ, P3 ;  /* 0x000000ff0300720c */ /* 0x000fe40001f44270 */
[----:B------:R-:W-:-:S05]  /*2910*/  F2FP.BF16.F32.PACK_AB R96, RZ, R96 ;  /* 0x00000060ff60723e */ /* 0x000fca00000010ff */
[----:B------:R0:W-:Y:S06]  /*2920*/  @P1 STG.E.U16 desc[UR36][R8.64], R96 ;  /* 0x0000006008001986 */ /* 0x0001ec000c101524 */
[----:B------:R-:W-:Y:S05]  /*2930*/  @!P2 BRA `(.L_x_36) ;  /* 0x000000000004a947 */ /* 0x000fea0003800000 */
[----:B------:R1:W5:Y:S02]  /*2940*/  LDG.E.LTC128B.U16 R7, desc[UR36][R12.64+0x2] ;  /* 0x000002240c077981 */ /* 0x000364000c1e1520 */
.L_x_36:
[----:B------:R-:W-:Y:S05]  /*2950*/  BSYNC B1 ;  /* 0x0000000000017941 */ /* 0x000fea0003800000 */
.L_x_35:
[----:B-----5:R-:W-:Y:S01]  /*2960*/  IMAD.U32 R107, R7, 0x10000, RZ ;  /* 0x00010000076b7824 */ /* 0x020fe200078e00ff */
[----:B------:R-:W-:Y:S01]  /*2970*/  ISETP.GT.AND P1, PT, R3, 0x8, P0 ;  /* 0x000000080300780c */ /* 0x000fe20000724270 */
[----:B------:R-:W-:Y:S01]  /*2980*/  IMAD.WIDE.U32 R124, R20, R110, R114 ;  /* 0x0000006e147c7225 */ /* 0x000fe200078e0072 */
[----:B------:R-:W-:-:S03]  /*2990*/  PRMT R126, R7, 0x7610, R126 ;  /* 0x00007610077e7816 */ /* 0x000fc6000000007e */
[----:B0-----:R-:W-:Y:S01]  /*29a0*/  FMUL R96, R107, R106 ;  /* 0x0000006a6b607220 */ /* 0x001fe20000400000 */
[----:B------:R-:W-:Y:S01]  /*29b0*/  IMAD.IADD R127, R121, 0x1, R125 ;  /* 0x00000001797f7824 */ /* 0x000fe200078e027d */
[----:B------:R-:W-:Y:S02]  /*29c0*/  IADD3 R107, P4, R118, R124, RZ ;  /* 0x0000007c766b7210 */ /* 0x000fe40007f9e0ff */
[----:B------:R-:W-:-:S03]  /*29d0*/  FFMA R97, R97, R104, R96 ;  /* 0x0000006861617223 */ /* 0x000fc60000000060 */
[----:B------:R-:W-:Y:S01]  /*29e0*/  IMAD.X R112, R127, 0x1, R117, P4 ;  /* 0x000000017f707824 */ /* 0x000fe200020e0675 */
[C---:B------:R-:W-:Y:S02]  /*29f0*/  LEA R96, P4, R107.reuse, R14, 0x1 ;  /* 0x0000000e6b607211 */ /* 0x040fe400078808ff */
[----:B------:R-:W-:Y:S02]  /*2a00*/  F2FP.BF16.F32.PACK_AB R113, RZ, R97 ;  /* 0x00000061ff71723e */ /* 0x000fe400000010ff */
[----:B------:R-:W-:-:S03]  /*2a10*/  LEA.HI.X R97, R107, R15, R112, 0x1, P4 ;  /* 0x0000000f6b617211 */ /* 0x000fc600020f0c70 */
[----:B------:R0:W-:Y:S04]  /*2a20*/  @P2 STG.E.U16 desc[UR36][R8.64+0x2], R113 ;  /* 0x0000027108002986 */ /* 0x0001e8000c101524 */
[----:B------:R2:W3:Y:S01]  /*2a30*/  @P1 LDG.E.LTC128B.U16 R126, desc[UR36][R96.64] ;  /* 0x00000024607e1981 */ /* 0x0004e2000c1e1520 */
[----:B------:R-:W-:Y:S01]  /*2a40*/  IMAD.SHL.U32 R7, R4, 0x10, RZ ;  /* 0x0000001004077824 */ /* 0x000fe200078e00ff */
[----:B------:R-:W-:Y:S01]  /*2a50*/  IADD3 R122, P2, R10, R124, RZ ;  /* 0x0000007c0a7a7210 */ /* 0x000fe20007f5e0ff */
[----:B------:R-:W-:Y:S03]  /*2a60*/  BSSY B1, `(.L_x_37) ;  /* 0x0000011000017945 */ /* 0x000fe60003800000 */
[----:B------:R-:W-:Y:S01]  /*2a70*/  IADD3 R112, P4, R7, R8, RZ ;  /* 0x0000000807707210 */ /* 0x000fe20007f9e0ff */
[----:B------:R-:W-:Y:S01]  /*2a80*/  IMAD.X R123, R11, 0x1, R127, P2 ;  /* 0x000000010b7b7824 */ /* 0x000fe200010e067f */
[----:B------:R-:W-:Y:S01]  /*2a90*/  ISETP.GT.AND P2, PT, R3, 0x8, P3 ;  /* 0x000000080300780c */ /* 0x000fe20001f44270 */
[----:B------:R-:W-:-:S04]  /*2aa0*/  IMAD.WIDE.U32 R122, R105, R108, R122 ;  /* 0x0000006c697a7225 */ /* 0x000fc800078e007a */
[----:B------:R-:W-:Y:S01]  /*2ab0*/  IMAD.IADD R123, R109, 0x1, R123 ;  /* 0x000000016d7b7824 */ /* 0x000fe200078e027b */
[----:B--2---:R-:W-:-:S04]  /*2ac0*/  LEA R96, P5, R122, R14, 0x1 ;  /* 0x0000000e7a607211 */ /* 0x004fc800078a08ff */
[----:B------:R-:W-:Y:S01]  /*2ad0*/  LEA.HI.X R97, R122, R15, R123, 0x1, P5 ;  /* 0x0000000f7a617211 */ /* 0x000fe200028f0c7b */
[----:B---3--:R-:W-:-:S04]  /*2ae0*/  IMAD.U32 R107, R126, 0x10000, RZ ;  /* 0x000100007e6b7824 */ /* 0x008fc800078e00ff */
[----:B------:R-:W-:-:S04]  /*2af0*/  FMUL R107, R107, R106 ;  /* 0x0000006a6b6b7220 */ /* 0x000fc80000400000 */
[----:B------:R-:W-:Y:S01]  /*2b00*/  FFMA R98, R98, R104, R107 ;  /* 0x0000006862627223 */ /* 0x000fe2000000006b */
[----:B------:R-:W-:-:S04]  /*2b10*/  SHF.L.U64.HI R107, R4, 0x4, R5 ;  /* 0x00000004046b7819 */ /* 0x000fc80000010205 */
[----:B------:R-:W-:Y:S01]  /*2b20*/  F2FP.BF16.F32.PACK_AB R98, RZ, R98 ;  /* 0x00000062ff62723e */ /* 0x000fe200000010ff */
[----:B0-----:R-:W-:-:S05]  /*2b30*/  IMAD.X R113, R107, 0x1, R9, P4 ;  /* 0x000000016b717824 */ /* 0x001fca00020e0609 */
[----:B------:R0:W-:Y:S01]  /*2b40*/  @P1 STG.E.U16 desc[UR36][R112.64], R98 ;  /* 0x0000006270001986 */ /* 0x0001e2000c101524 */
[----:B------:R-:W-:Y:S05]  /*2b50*/  @!P2 BRA `(.L_x_38) ;  /* 0x000000000004a947 */ /* 0x000fea0003800000 */
[----:B------:R2:W5:Y:S02]  /*2b60*/  LDG.E.LTC128B.U16 R126, desc[UR36][R96.64+0x2] ;  /* 0x00000224607e7981 */ /* 0x000564000c1e1520 */
.L_x_38:
[----:B------:R-:W-:Y:S05]  /*2b70*/  BSYNC B1 ;  /* 0x0000000000017941 */ /* 0x000fea0003800000 */
.L_x_37:
[----:B-----5:R-:W-:Y:S01]  /*2b80*/  IMAD.U32 R123, R126, 0x10000, RZ ;  /* 0x000100007e7b7824 */ /* 0x020fe200078e00ff */
[----:B------:R-:W-:Y:S01]  /*2b90*/  ISETP.GT.AND P1, PT, R6, 0x8, PT ;  /* 0x000000080600780c */ /* 0x000fe20003f24270 */
[----:B------:R-:W-:Y:S01]  /*2ba0*/  BSSY B1, `(.L_x_39) ;  /* 0x000000c000017945 */ /* 0x000fe20003800000 */
[----:B------:R-:W-:Y:S02]  /*2bb0*/  IMAD R125, R111, 0x78, RZ ;  /* 0x000000786f7d7824 */ /* 0x000fe400078e02ff */
[----:B0-----:R-:W-:Y:S01]  /*2bc0*/  FMUL R98, R123, R106 ;  /* 0x0000006a7b627220 */ /* 0x001fe20000400000 */
[----:B------:R-:W-:-:S03]  /*2bd0*/  ISETP.GT.AND P4, PT, R3, RZ, P1 ;  /* 0x000000ff0300720c */ /* 0x000fc60000f84270 */
[----:B------:R-:W-:Y:S01]  /*2be0*/  FFMA R98, R99, R104, R98 ;  /* 0x0000006863627223 */ /* 0x000fe20000000062 */
[----:B------:R-:W-:-:S04]  /*2bf0*/  IMAD.MOV.U32 R99, RZ, RZ, R127 ;  /* 0x000000ffff637224 */ /* 0x000fc800078e007f */
[----:B------:R-:W-:-:S04]  /*2c00*/  F2FP.BF16.F32.PACK_AB R98, RZ, R98 ;  /* 0x00000062ff62723e */ /* 0x000fc800000010ff */
[----:B------:R-:W-:Y:S01]  /*2c10*/  PRMT R122, R98, 0x7610, R122 ;  /* 0x00007610627a7816 */ /* 0x000fe2000000007a */
[----:B------:R-:W-:-:S04]  /*2c20*/  IMAD.MOV.U32 R98, RZ, RZ, R124 ;  /* 0x000000ffff627224 */ /* 0x000fc800078e007c */
[----:B------:R0:W-:Y:S01]  /*2c30*/  @P2 STG.E.U16 desc[UR36][R112.64+0x2], R122 ;  /* 0x0000027a70002986 */ /* 0x0001e2000c101524 */
[----:B------:R-:W-:Y:S05]  /*2c40*/  @!P4 BRA `(.L_x_40) ;  /* 0x000000000004c947 */ /* 0x000fea0003800000 */
[----:B------:R3:W5:Y:S02]  /*2c50*/  LDG.E.LTC128B.U16 R126, desc[UR36][R12.64+0x10] ;  /* 0x000010240c7e7981 */ /* 0x000764000c1e1520 */
.L_x_40:
[----:B------:R-:W-:Y:S05]  /*2c60*/  BSYNC B1 ;  /* 0x0000000000017941 */ /* 0x000fea0003800000 */
.L_x_39:
[----:B-----5:R-:W-:Y:S01]  /*2c70*/  IMAD.U32 R111, R126, 0x10000, RZ ;  /* 0x000100007e6f7824 */ /* 0x020fe200078e00ff */
[----:B------:R-:W-:Y:S01]  /*2c80*/  BSSY B1, `(.L_x_41) ;  /* 0x000000d000017945 */ /* 0x000fe20003800000 */
[----:B------:R-:W-:-:S04]  /*2c90*/  IMAD.WIDE.U32 R98, R110, 0x78, R98 ;  /* 0x000000786e627825 */ /* 0x000fc800078e0062 */
[----:B------:R-:W-:Y:S01]  /*2ca0*/  FMUL R111, R111, R106 ;  /* 0x0000006a6f6f7220 */ /* 0x000fe20000400000 */
[----:B------:R-:W-:Y:S01]  /*2cb0*/  IMAD.IADD R127, R99, 0x1, R125 ;  /* 0x00000001637f7824 */ /* 0x000fe200078e027d */
[----:B0-----:R-:W-:Y:S02]  /*2cc0*/  IADD3 R122, P2, P5, R118, R98, R114 ;  /* 0x00000062767a7210 */ /* 0x001fe40007d5e072 */
[----:B------:R-:W-:Y:S02]  /*2cd0*/  FFMA R111, R100, R104, R111 ;  /* 0x00000068646f7223 */ /* 0x000fe4000000006f */
[----:B------:R-:W-:-:S03]  /*2ce0*/  IADD3.X R123, R117, R127, R115, P2, P5 ;  /* 0x0000007f757b7210 */ /* 0x000fc600017ea473 */
[----:B------:R-:W-:Y:S02]  /*2cf0*/  F2FP.BF16.F32.PACK_AB R111, RZ, R111 ;  /* 0x0000006fff6f723e */ /* 0x000fe400000010ff */
[----:B------:R-:W-:-:S03]  /*2d00*/  ISETP.GT.AND P2, PT, R6, 0x9, PT ;  /* 0x000000090600780c */ /* 0x000fc60003f44270 */
[----:B------:R0:W-:Y:S01]  /*2d10*/  @P4 STG.E.U16 desc[UR36][R8.64+0x10], R111 ;  /* 0x0000106f08004986 */ /* 0x0001e2000c101524 */
[----:B------:R-:W-:-:S13]  /*2d20*/  ISETP.GT.AND P5, PT, R3, RZ, P2 ;  /* 0x000000ff0300720c */ /* 0x000fda00017a4270 */
[----:B0-----:R-:W-:Y:S05]  /*2d30*/  @!P5 BRA `(.L_x_42) ;  /* 0x000000000004d947 */ /* 0x001fea0003800000 */
[----:B------:R0:W5:Y:S02]  /*2d40*/  LDG.E.LTC128B.U16 R126, desc[UR36][R12.64+0x12] ;  /* 0x000012240c7e7981 */ /* 0x000164000c1e1520 */
.L_x_42:
[----:B------:R-:W-:Y:S05]  /*2d50*/  BSYNC B1 ;  /* 0x0000000000017941 */ /* 0x000fea0003800000 */
.L_x_41:
[----:B-----5:R-:W-:Y:S01]  /*2d60*/  IMAD.U32 R111, R126, 0x10000, RZ ;  /* 0x000100007e6f7824 */ /* 0x020fe200078e00ff */
[----:B------:R-:W-:Y:S01]  /*2d70*/  ISETP.GT.AND P4, PT, R3, 0x8, P1 ;  /* 0x000000080300780c */ /* 0x000fe20000f84270 */
[----:B------:R-:W-:Y:S02]  /*2d80*/  BSSY B1, `(.L_x_43) ;  /* 0x0000007000017945 */ /* 0x000fe40003800000 */
[----:B------:R-:W-:-:S04]  /*2d90*/  FMUL R100, R111, R106 ;  /* 0x0000006a6f647220 */ /* 0x000fc80000400000 */
[----:B------:R-:W-:-:S05]  /*2da0*/  FFMA R100, R101, R104, R100 ;  /* 0x0000006865647223 */ /* 0x000fca0000000064 */
[----:B------:R-:W-:-:S05]  /*2db0*/  F2FP.BF16.F32.PACK_AB R100, RZ, R100 ;  /* 0x00000064ff64723e */ /* 0x000fca00000010ff */
[----:B------:R4:W-:Y:S01]  /*2dc0*/  @P5 STG.E.U16 desc[UR36][R8.64+0x12], R100 ;  /* 0x0000126408005986 */ /* 0x0009e2000c101524 */
[----:B------:R-:W-:Y:S05]  /*2dd0*/  @!P4 BRA `(.L_x_44) ;  /* 0x000000000004c947 */ /* 0x000fea0003800000 */
[----:B------:R0:W5:Y:S02]  /*2de0*/  LDG.E.LTC128B.U16 R126, desc[UR36][R96.64+0x10] ;  /* 0x00001024607e7981 */ /* 0x000164000c1e1520 */
.L_x_44:
[----:B------:R-:W-:Y:S05]  /*2df0*/  BSYNC B1 ;  /* 0x0000000000017941 */ /* 0x000fea0003800000 */
.L_x_43:
        /* <DEDUP_REMOVED lines=9> */
.L_x_46:
[----:B------:R-:W-:Y:S05]  /*2e90*/  BSYNC B1 ;  /* 0x0000000000017941 */ /* 0x000fea0003800000 */
.L_x_45:
[----:B-----5:R-:W-:-:S04]  /*2ea0*/  IMAD.U32 R99, R126, 0x10000, RZ ;  /* 0x000100007e637824 */ /* 0x020fc800078e00ff */
[----:B----4-:R-:W-:Y:S01]  /*2eb0*/  FMUL R100, R99, R106 ;  /* 0x0000006a63647220 */ /* 0x010fe20000400000 */
[----:B------:R-:W-:-:S03]  /*2ec0*/  IADD3 R99, P4, R118, R98, RZ ;  /* 0x0000006276637210 */ /* 0x000fc60007f9e0ff */
[----:B------:R-:W-:Y:S02]  /*2ed0*/  FFMA R100, R103, R104, R100 ;  /* 0x0000006867647223 */ /* 0x000fe40000000064 */
[----:B------:R-:W-:Y:S01]  /*2ee0*/  IMAD.X R116, R127, 0x1, R117, P4 ;  /* 0x000000017f747824 */ /* 0x000fe200020e0675 */
[C---:B------:R-:W-:Y:S02]  /*2ef0*/  LEA R98, P4, R99.reuse, R14, 0x1 ;  /* 0x0000000e63627211 */ /* 0x040fe400078808ff */
[----:B------:R-:W-:Y:S02]  /*2f00*/  F2FP.BF16.F32.PACK_AB R100, RZ, R100 ;  /* 0x00000064ff64723e */ /* 0x000fe400000010ff */
[----:B------:R-:W-:Y:S02]  /*2f10*/  LEA.HI.X R99, R99, R15, R116, 0x1, P4 ;  /* 0x0000000f63637211 */ /* 0x000fe400020f0c74 */
[----:B0-----:R-:W-:-:S05]  /*2f20*/  PRMT R101, R100, 0x7610, R101 ;  /* 0x0000761064657816 */ /* 0x001fca0000000065 */
[----:B------:R0:W-:Y:S01]  /*2f30*/  @P5 STG.E.U16 desc[UR36][R112.64+0x12], R101 ;  /* 0x0000126570005986 */ /* 0x0001e2000c101524 */
[----:B------:R-:W-:-:S13]  /*2f40*/  ISETP.GT.AND P5, PT, R3, 0x80, P0 ;  /* 0x000000800300780c */ /* 0x000fda00007a4270 */
[----:B------:R4:W2:Y:S01]  /*2f50*/  @P5 LDG.E.LTC128B.U16 R126, desc[UR36][R98.64] ;  /* 0x00000024627e5981 */ /* 0x0008a2000c1e1520 */
[----:B------:R-:W-:Y:S01]  /*2f60*/  IMAD.WIDE.U32 R116, R110, 0x78, R114 ;  /* 0x000000786e747825 */ /* 0x000fe200078e0072 */
[----:B------:R-:W-:Y:S03]  /*2f70*/  BSSY B1, `(.L_x_47) ;  /* 0x0000016000017945 */ /* 0x000fe60003800000 */
[----:B------:R-:W-:Y:S02]  /*2f80*/  IMAD.IADD R119, R125, 0x1, R117 ;  /* 0x000000017d777824 */ /* 0x000fe400078e0275 */
[----:B------:R-:W-:Y:S02]  /*2f90*/  IMAD.MOV.U32 R118, RZ, RZ, R116 ;  /* 0x000000ffff767224 */ /* 0x000fe400078e0074 */
[----:B------:R-:W-:Y:S02]  /*2fa0*/  IMAD R5, R5, 0xf0, RZ ;  /* 0x000000f005057824 */ /* 0x000fe400078e02ff */
[----:B0-----:R-:W-:-:S03]  /*2fb0*/  IMAD.WIDE.U32 R100, R20, R110, R118 ;  /* 0x0000006e14647225 */ /* 0x001fc600078e0076 */
[----:B------:R-:W-:-:S04]  /*2fc0*/  IADD3 R102, P4, R10, R100, RZ ;  /* 0x000000640a667210 */ /* 0x000fc80007f9e0ff */
[----:B------:R-:W-:-:S03]  /*2fd0*/  IADD3.X R103, R11, R121, R101, P4, !PT ;  /* 0x000000790b677210 */ /* 0x000fc600027fe465 */
[----:B------:R-:W-:-:S04]  /*2fe0*/  IMAD.WIDE.U32 R102, R105, R108, R102 ;  /* 0x0000006c69667225 */ /* 0x000fc800078e0066 */
[----:B----4-:R-:W-:Y:S01]  /*2ff0*/  IMAD.IADD R99, R109, 0x1, R103 ;  /* 0x000000016d637824 */ /* 0x010fe200078e0267 */
[----:B------:R-:W-:-:S04]  /*3000*/  LEA R98, P4, R102, R14, 0x1 ;  /* 0x0000000e66627211 */ /* 0x000fc800078808ff */
[----:B------:R-:W-:Y:S02]  /*3010*/  LEA.HI.X R99, R102, R15, R99, 0x1, P4 ;  /* 0x0000000f66637211 */ /* 0x000fe400020f0c63 */
[----:B------:R-:W-:Y:S01]  /*3020*/  ISETP.GT.AND P4, PT, R3, 0x80, P3 ;  /* 0x000000800300780c */ /* 0x000fe20001f84270 */
[----:B--2---:R-:W-:-:S04]  /*3030*/  IMAD.U32 R101, R126, 0x10000, RZ ;  /* 0x000100007e657824 */ /* 0x004fc800078e00ff */
[----:B------:R-:W-:-:S04]  /*3040*/  FMUL R101, R101, R106 ;  /* 0x0000006a65657220 */ /* 0x000fc80000400000 */
[----:B------:R-:W-:Y:S01]  /*3050*/  FFMA R88, R88, R104, R101 ;  /* 0x0000006858587223 */ /* 0x000fe20000000065 */
[----:B------:R-:W-:-:S04]  /*3060*/  IMAD.WIDE.U32 R100, R4, 0xf0, R112 ;  /* 0x000000f004647825 */ /* 0x000fc800078e0070 */
[----:B------:R-:W-:Y:S01]  /*3070*/  F2FP.BF16.F32.PACK_AB R88, RZ, R88 ;  /* 0x00000058ff58723e */ /* 0x000fe200000010ff */
[----:B------:R-:W-:Y:S02]  /*3080*/  IMAD.IADD R103, R101, 0x1, R5 ;  /* 0x0000000165677824 */ /* 0x000fe400078e0205 */
[----:B------:R-:W-:-:S05]  /*3090*/  @P5 IMAD.MOV.U32 R102, RZ, RZ, R100 ;  /* 0x000000ffff665224 */ /* 0x000fca00078e0064 */
[----:B------:R0:W-:Y:S01]  /*30a0*/  @P5 STG.E.U16 desc[UR36][R102.64], R88 ;  /* 0x0000005866005986 */ /* 0x0001e2000c101524 */
[----:B------:R-:W-:Y:S05]  /*30b0*/  @!P4 BRA `(.L_x_48) ;  /* 0x000000000004c947 */ /* 0x000fea0003800000 */
[----:B------:R2:W5:Y:S02]  /*30c0*/  LDG.E.LTC128B.U16 R126, desc[UR36][R98.64+0x2] ;  /* 0x00000224627e7981 */ /* 0x000564000c1e1520 */
.L_x_48:
[----:B------:R-:W-:Y:S05]  /*30d0*/  BSYNC B1 ;  /* 0x0000000000017941 */ /* 0x000fea0003800000 */
.L_x_47:
[----:B-----5:R-:W-:Y:S01]  /*30e0*/  IMAD.U32 R21, R126, 0x10000, RZ ;  /* 0x000100007e157824 */ /* 0x020fe200078e00ff */
[----:B------:R-:W-:Y:S01]  /*30f0*/  IADD3 R116, P5, R114, R116, RZ ;  /* 0x0000007472747210 */ /* 0x000fe20007fbe0ff */
[----:B------:R-:W-:Y:S01]  /*3100*/  @P4 IMAD.MOV.U32 R114, RZ, RZ, R100 ;  /* 0x000000ffff724224 */ /* 0x000fe200078e0064 */
[----:B------:R-:W-:Y:S01]  /*3110*/  ISETP.GT.AND P0, PT, R3, 0x88, P0 ;  /* 0x000000880300780c */ /* 0x000fe20000704270 */
[----:B0-----:R-:W-:Y:S01]  /*3120*/  FMUL R88, R21, R106 ;  /* 0x0000006a15587220 */ /* 0x001fe20000400000 */
[----:B------:R-:W-:Y:S01]  /*3130*/  BSSY B1, `(.L_x_49) ;  /* 0x000000d000017945 */ /* 0x000fe20003800000 */
[----:B------:R-:W-:Y:S02]  /*3140*/  IMAD.X R117, R119, 0x1, R115, P5 ;  /* 0x0000000177757824 */ /* 0x000fe400028e0673 */
[----:B------:R-:W-:Y:S01]  /*3150*/  FFMA R88, R89, R104, R88 ;  /* 0x0000006859587223 */ /* 0x000fe20000000058 */
[----:B------:R-:W-:Y:S02]  /*3160*/  @P4 IMAD.MOV.U32 R115, RZ, RZ, R103 ;  /* 0x000000ffff734224 */ /* 0x000fe400078e0067 */
[----:B------:R-:W-:-:S02]  /*3170*/  IMAD.WIDE.U32 R110, R20, R110, R116 ;  /* 0x0000006e146e7225 */ /* 0x000fc400078e0074 */
[----:B------:R-:W-:-:S04]  /*3180*/  F2FP.BF16.F32.PACK_AB R88, RZ, R88 ;  /* 0x00000058ff58723e */ /* 0x000fc800000010ff */
[----:B------:R-:W-:Y:S02]  /*3190*/  PRMT R21, R88, 0x7610, R21 ;  /* 0x0000761058157816 */ /* 0x000fe40000000015 */
[----:B------:R-:W-:-:S03]  /*31a0*/  IADD3 R88, P5, R10, R110, RZ ;  /* 0x0000006e0a587210 */ /* 0x000fc60007fbe0ff */
[----:B------:R0:W-:Y:S01]  /*31b0*/  @P4 STG.E.U16 desc[UR36][R114.64+0x2], R21 ;  /* 0x0000021572004986 */ /* 0x0001e2000c101524 */
[----:B------:R-:W-:-:S04]  /*31c0*/  LEA R20, P4, R122, R14, 0x1 ;  /* 0x0000000e7a147211 */ /* 0x000fc800078808ff */
[----:B0-----:R-:W-:Y:S01]  /*31d0*/  LEA.HI.X R21, R122, R15, R123, 0x1, P4 ;  /* 0x0000000f7a157211 */ /* 0x001fe200020f0c7b */
[----:B------:R-:W-:Y:S08]  /*31e0*/  @!P0 BRA `(.L_x_50) ;  /* 0x0000000000048947 */ /* 0x000ff00003800000 */
[----:B------:R0:W5:Y:S02]  /*31f0*/  LDG.E.LTC128B.U16 R126, desc[UR36][R20.64] ;  /* 0x00000024147e7981 */ /* 0x000164000c1e1520 */
.L_x_50:
[----:B------:R-:W-:Y:S05]  /*3200*/  BSYNC B1 ;  /* 0x0000000000017941 */ /* 0x000fea0003800000 */
.L_x_49:
[----:B0----5:R-:W-:Y:S01]  /*3210*/  IMAD.U32 R21, R126, 0x10000, RZ ;  /* 0x000100007e157824 */ /* 0x021fe200078e00ff */
[----:B------:R-:W-:Y:S01]  /*3220*/  IADD3.X R89, R11, R121, R111, P5, !PT ;  /* 0x000000790b597210 */ /* 0x000fe20002ffe46f */
[----:B------:R-:W-:Y:S01]  /*3230*/  BSSY B1, `(.L_x_51) ;  /* 0x000000e000017945 */ /* 0x000fe20003800000 */
[----:B------:R-:W-:Y:S01]  /*3240*/  IADD3 R10, P4, R7, R100, RZ ;  /* 0x00000064070a7210 */ /* 0x000fe20007f9e0ff */
[----:B------:R-:W-:Y:S01]  /*3250*/  FMUL R11, R21, R106 ;  /* 0x0000006a150b7220 */ /* 0x000fe20000400000 */
[----:B------:R-:W-:Y:S01]  /*3260*/  ISETP.GT.AND P3, PT, R3, 0x88, P3 ;  /* 0x000000880300780c */ /* 0x000fe20001f64270 */
[----:B------:R-:W-:-:S04]  /*3270*/  IMAD.WIDE.U32 R20, R105, R108, R88 ;  /* 0x0000006c69147225 */ /* 0x000fc800078e0058 */
[----:B------:R-:W-:Y:S01]  /*3280*/  FFMA R11, R90, R104, R11 ;  /* 0x000000685a0b7223 */ /* 0x000fe2000000000b */
[----:B------:R-:W-:Y:S01]  /*3290*/  IMAD.IADD R109, R109, 0x1, R21 ;  /* 0x000000016d6d7824 */ /* 0x000fe200078e0215 */
[----:B------:R-:W-:-:S03]  /*32a0*/  LEA R14, P5, R20, R14, 0x1 ;  /* 0x0000000e140e7211 */ /* 0x000fc600078a08ff */
[----:B------:R-:W-:Y:S01]  /*32b0*/  F2FP.BF16.F32.PACK_AB R21, RZ, R11 ;  /* 0x0000000bff15723e */ /* 0x000fe200000010ff */
[----:B------:R-:W-:Y:S01]  /*32c0*/  IMAD.X R11, R103, 0x1, R107, P4 ;  /* 0x00000001670b7824 */ /* 0x000fe200020e066b */
[----:B------:R-:W-:-:S04]  /*32d0*/  LEA.HI.X R15, R20, R15, R109, 0x1, P5 ;  /* 0x0000000f140f7211 */ /* 0x000fc800028f0c6d */
[----:B------:R0:W-:Y:S01]  /*32e0*/  @P0 STG.E.U16 desc[UR36][R10.64], R21 ;  /* 0x000000150a000986 */ /* 0x0001e2000c101524 */
[----:B------:R-:W-:Y:S05]  /*32f0*/  @!P3 BRA `(.L_x_52) ;  /* 0x000000000004b947 */ /* 0x000fea0003800000 */
[----:B------:R4:W5:Y:S02]  /*3300*/  LDG.E.LTC128B.U16 R126, desc[UR36][R14.64+0x2] ;  /* 0x000002240e7e7981 */ /* 0x000964000c1e1520 */
.L_x_52:
[----:B------:R-:W-:Y:S05]  /*3310*/  BSYNC B1 ;  /* 0x0000000000017941 */ /* 0x000fea0003800000 */
.L_x_51:
[----:B0----5:R-:W-:Y:S01]  /*3320*/  IMAD.U32 R21, R126, 0x10000, RZ ;  /* 0x000100007e157824 */ /* 0x021fe200078e00ff */
        /* <DEDUP_REMOVED lines=8> */
.L_x_54:
[----:B------:R-:W-:Y:S05]  /*33b0*/  BSYNC B1 ;  /* 0x0000000000017941 */ /* 0x000fea0003800000 */
.L_x_53:
[----:B-----5:R-:W-:Y:S01]  /*33c0*/  IMAD.U32 R21, R126, 0x10000, RZ ;  /* 0x000100007e157824 */ /* 0x020fe200078e00ff */
[----:B------:R-:W-:Y:S01]  /*33d0*/  ISETP.GT.AND P3, PT, R3, 0x80, P2 ;  /* 0x000000800300780c */ /* 0x000fe20001764270 */
[----:B0-----:R-:W-:Y:S01]  /*33e0*/  @P0 IMAD.MOV.U32 R20, RZ, RZ, R100 ;  /* 0x000000ffff140224 */ /* 0x001fe200078e0064 */
[----:B------:R-:W-:Y:S01]  /*33f0*/  BSSY B1, `(.L_x_55) ;  /* 0x0000009000017945 */ /* 0x000fe20003800000 */
[----:B------:R-:W-:-:S04]  /*3400*/  FMUL R21, R21, R106 ;  /* 0x0000006a15157220 */ /* 0x000fc80000400000 */
[----:B------:R-:W-:-:S05]  /*3410*/  FFMA R21, R92, R104, R21 ;  /* 0x000000685c157223 */ /* 0x000fca0000000015 */
[----:B------:R-:W-:-:S04]  /*3420*/  F2FP.BF16.F32.PACK_AB R21, RZ, R21 ;  /* 0x00000015ff15723e */ /* 0x000fc800000010ff */
[----:B------:R-:W-:Y:S01]  /*3430*/  PRMT R88, R21, 0x7610, R88 ;  /* 0x0000761015587816 */ /* 0x000fe20000000058 */
[----:B------:R-:W-:-:S05]  /*3440*/  @P0 IMAD.MOV.U32 R21, RZ, RZ, R103 ;  /* 0x000000ffff150224 */ /* 0x000fca00078e0067 */
[----:B------:R0:W-:Y:S01]  /*3450*/  @P0 STG.E.U16 desc[UR36][R20.64+0x10], R88 ;  /* 0x0000105814000986 */ /* 0x0001e2000c101524 */
[----:B------:R-:W-:Y:S05]  /*3460*/  @!P3 BRA `(.L_x_56) ;  /* 0x000000000004b947 */ /* 0x000fea0003800000 */
[----:B------:R0:W5:Y:S02]  /*3470*/  LDG.E.LTC128B.U16 R126, desc[UR36][R98.64+0x12] ;  /* 0x00001224627e7981 */ /* 0x000164000c1e1520 */
.L_x_56:
[----:B------:R-:W-:Y:S05]  /*3480*/  BSYNC B1 ;  /* 0x0000000000017941 */ /* 0x000fea0003800000 */
.L_x_55:
[----:B0----5:R-:W-:Y:S01]  /*3490*/  IMAD.U32 R21, R126, 0x10000, RZ ;  /* 0x000100007e157824 */ /* 0x021fe200078e00ff */
[----:B------:R-:W-:Y:S01]  /*34a0*/  ISETP.GT.AND P1, PT, R3, 0x88, P1 ;  /* 0x000000880300780c */ /* 0x000fe20000f24270 */
[----:B------:R-:W-:Y:S01]  /*34b0*/  @P3 IMAD.MOV.U32 R101, RZ, RZ, R103 ;  /* 0x000000ffff653224 */ /* 0x000fe200078e0067 */
[----:B------:R-:W-:Y:S01]  /*34c0*/  BSSY B1, `(.L_x_57) ;  /* 0x0000007000017945 */ /* 0x000fe20003800000 */
[----:B------:R-:W-:-:S04]  /*34d0*/  FMUL R20, R21, R106 ;  /* 0x0000006a15147220 */ /* 0x000fc80000400000 */
[----:B------:R-:W-:-:S05]  /*34e0*/  FFMA R20, R93, R104, R20 ;  /* 0x000000685d147223 */ /* 0x000fca0000000014 */
[----:B------:R-:W-:-:S05]  /*34f0*/  F2FP.BF16.F32.PACK_AB R20, RZ, R20 ;  /* 0x00000014ff14723e */ /* 0x000fca00000010ff */
[----:B------:R0:W-:Y:S01]  /*3500*/  @P3 STG.E.U16 desc[UR36][R100.64+0x12], R20 ;  /* 0x0000121464003986 */ /* 0x0001e2000c101524 */
[----:B------:R-:W-:Y:S05]  /*3510*/  @!P1 BRA `(.L_x_58) ;  /* 0x0000000000049947 */ /* 0x000fea0003800000 */
[----:B------:R0:W5:Y:S02]  /*3520*/  LDG.E.LTC128B.U16 R126, desc[UR36][R14.64+0x10] ;  /* 0x000010240e7e7981 */ /* 0x000164000c1e1520 */
.L_x_58:
[----:B------:R-:W-:Y:S05]  /*3530*/  BSYNC B1 ;  /* 0x0000000000017941 */ /* 0x000fea0003800000 */
.L_x_57:
        /* <DEDUP_REMOVED lines=9> */
.L_x_60:
[----:B------:R-:W-:Y:S05]  /*35d0*/  BSYNC B1 ;  /* 0x0000000000017941 */ /* 0x000fea0003800000 */
.L_x_59:
[----:B0----5:R-:W-:Y:S01]  /*35e0*/  IMAD.U32 R21, R126, 0x10000, RZ ;  /* 0x000100007e157824 */ /* 0x021fe200078e00ff */
[----:B------:R-:W-:Y:S01]  /*35f0*/  ISETP.GT.AND P3, PT, R6, 0x10, PT ;  /* 0x000000100600780c */ /* 0x000fe20003f64270 */
[----:B------:R-:W-:Y:S02]  /*3600*/  BSSY B1, `(.L_x_61) ;  /* 0x0000008000017945 */ /* 0x000fe40003800000 */
[----:B------:R-:W-:Y:S01]  /*3610*/  FMUL R20, R21, R106 ;  /* 0x0000006a15147220 */ /* 0x000fe20000400000 */
[----:B------:R-:W-:-:S03]  /*3620*/  ISETP.GT.AND P0, PT, R3, RZ, P3 ;  /* 0x000000ff0300720c */ /* 0x000fc60001f04270 */
[----:B------:R-:W-:-:S05]  /*3630*/  FFMA R20, R95, R104, R20 ;  /* 0x000000685f147223 */ /* 0x000fca0000000014 */
[----:B------:R-:W-:-:S05]  /*3640*/  F2FP.BF16.F32.PACK_AB R20, RZ, R20 ;  /* 0x00000014ff14723e */ /* 0x000fca00000010ff */
[----:B------:R0:W-:Y:S01]  /*3650*/  @P2 STG.E.U16 desc[UR36][R10.64+0x12], R20 ;  /* 0x000012140a002986 */ /* 0x0001e2000c101524 */
[----:B------:R-:W-:Y:S05]  /*3660*/  @!P0 BRA `(.L_x_62) ;  /* 0x0000000000048947 */ /* 0x000fea0003800000 */
[----:B------:R0:W5:Y:S02]  /*3670*/  LDG.E.LTC128B.U16 R126, desc[UR36][R12.64+0x20] ;  /* 0x000020240c7e7981 */ /* 0x000164000c1e1520 */
.L_x_62:
[----:B------:R-:W-:Y:S05]  /*3680*/  BSYNC B1 ;  /* 0x0000000000017941 */ /* 0x000fea0003800000 */
.L_x_61:
        /* <DEDUP_REMOVED lines=10> */
.L_x_64:
[----:B------:R-:W-:Y:S05]  /*3730*/  BSYNC B1 ;  /* 0x0000000000017941 */ /* 0x000fea0003800000 */
.L_x_63:
        /* <DEDUP_REMOVED lines=9> */
.L_x_66:
[----:B------:R-:W-:Y:S05]  /*37d0*/  BSYNC B1 ;  /* 0x0000000000017941 */ /* 0x000fea0003800000 */
.L_x_65:
        /* <DEDUP_REMOVED lines=9> */
.L_x_68:
[----:B------:R-:W-:Y:S05]  /*3870*/  BSYNC B1 ;  /* 0x0000000000017941 */ /* 0x000fea0003800000 */
.L_x_67:
        /* <DEDUP_REMOVED lines=10> */
.L_x_70:
[----:B------:R-:W-:Y:S05]  /*3920*/  BSYNC B1 ;  /* 0x0000000000017941 */ /* 0x000fea0003800000 */
.L_x_69:
[----:B-----5:R-:W-:Y:S01]  /*3930*/  IMAD.U32 R11, R126, 0x10000, RZ ;  /* 0x000100007e0b7824 */ /* 0x020fe200078e00ff */
        /* <DEDUP_REMOVED lines=9> */
.L_x_72:
[----:B------:R-:W-:Y:S05]  /*39d0*/  BSYNC B1 ;  /* 0x0000000000017941 */ /* 0x000fea0003800000 */
.L_x_71:
        /* <DEDUP_REMOVED lines=9> */
.L_x_74:
[----:B------:R-:W-:Y:S05]  /*3a70*/  BSYNC B1 ;  /* 0x0000000000017941 */ /* 0x000fea0003800000 */
.L_x_73:
        /* <DEDUP_REMOVED lines=9> */
.L_x_76:
[----:B------:R-:W-:Y:S05]  /*3b10*/  BSYNC B1 ;  /* 0x0000000000017941 */ /* 0x000fea0003800000 */
.L_x_75:
        /* <DEDUP_REMOVED lines=9> */
.L_x_78:
[----:B------:R-:W-:Y:S05]  /*3bb0*/  BSYNC B1 ;  /* 0x0000000000017941 */ /* 0x000fea0003800000 */
.L_x_77:
[----:B-----5:R-:W-:Y:S01]  /*3bc0*/  IMAD.U32 R11, R126, 0x10000, RZ ;  /* 0x000100007e0b7824 */ /* 0x020fe200078e00ff */
[----:B------:R-:W-:Y:S01]  /*3bd0*/  ISETP.GT.AND P4, PT, R3, 0x80, P2 ;  /* 0x000000800300780c */ /* 0x000fe20001784270 */
[----:B------:R-:W-:Y:S02]  /*3be0*/  BSSY B1, `(.L_x_79) ;  /* 0x000000a000017945 */ /* 0x000fe40003800000 */
[----:B------:R-:W-:-:S04]  /*3bf0*/  FMUL R11, R11, R106 ;  /* 0x0000006a0b0b7220 */ /* 0x000fc80000400000 */
[----:B------:R-:W-:Y:S01]  /*3c00*/  FFMA R72, R72, R104, R11 ;  /* 0x0000006848487223 */ /* 0x000fe2000000000b */
[----:B0-----:R-:W-:-:S04]  /*3c10*/  IMAD.WIDE.U32 R10, R4, 0xf0, R112 ;  /* 0x000000f0040a7825 */ /* 0x001fc800078e0070 */
[----:B------:R-:W-:Y:S01]  /*3c20*/  F2FP.BF16.F32.PACK_AB R72, RZ, R72 ;  /* 0x00000048ff48723e */ /* 0x000fe200000010ff */
[----:B------:R-:W-:Y:S02]  /*3c30*/  IMAD.IADD R5, R5, 0x1, R11 ;  /* 0x0000000105057824 */ /* 0x000fe400078e020b */
[----:B------:R-:W-:-:S05]  /*3c40*/  IMAD.MOV.U32 R4, RZ, RZ, R10 ;  /* 0x000000ffff047224 */ /* 0x000fca00078e000a */
[----:B------:R0:W-:Y:S01]  /*3c50*/  @P5 STG.E.U16 desc[UR36][R4.64+0x20], R72 ;  /* 0x0000204804005986 */ /* 0x0001e2000c101524 */
[----:B------:R-:W-:Y:S05]  /*3c60*/  @!P4 BRA `(.L_x_80) ;  /* 0x000000000004c947 */ /* 0x000fea0003800000 */
[----:B------:R0:W5:Y:S02]  /*3c70*/  LDG.E.LTC128B.U16 R126, desc[UR36][R98.64+0x22] ;  /* 0x00002224627e7981 */ /* 0x000164000c1e1520 */
.L_x_80:
[----:B------:R-:W-:Y:S05]  /*3c80*/  BSYNC B1 ;  /* 0x0000000000017941 */ /* 0x000fea0003800000 */
.L_x_79:
        /* <DEDUP_REMOVED lines=9> */
.L_x_82:
[----:B------:R-:W-:Y:S05]  /*3d20*/  BSYNC B1 ;  /* 0x0000000000017941 */ /* 0x000fea0003800000 */
.L_x_81:
[----:B-----5:R-:W-:Y:S01]  /*3d30*/  IMAD.U32 R11, R126, 0x10000, RZ ;  /* 0x000100007e0b7824 */ /* 0x020fe200078e00ff */
[----:B------:R-:W-:Y:S01]  /*3d40*/  IADD3 R10, P4, R7, R10, RZ ;  /* 0x0000000a070a7210 */ /* 0x000fe20007f9e0ff */
[----:B------:R-:W-:Y:S01]  /*3d50*/  BSSY B1, `(.L_x_83) ;  /* 0x0000009000017945 */ /* 0x000fe20003800000 */
[----:B------:R-:W-:Y:S01]  /*3d60*/  ISETP.GT.AND P2, PT, R3, 0x88, P2 ;  /* 0x000000880300780c */ /* 0x000fe20001744270 */
[----:B------:R-:W-:-:S04]  /*3d70*/  FMUL R11, R11, R106 ;  /* 0x0000006a0b0b7220 */ /* 0x000fc80000400000 */
[----:B------:R-:W-:-:S05]  /*3d80*/  FFMA R11, R74, R104, R11 ;  /* 0x000000684a0b7223 */ /* 0x000fca000000000b */
[----:B------:R-:W-:Y:S01]  /*3d90*/  F2FP.BF16.F32.PACK_AB R7, RZ, R11 ;  /* 0x0000000bff07723e */ /* 0x000fe200000010ff */
[----:B------:R-:W-:-:S05]  /*3da0*/  IMAD.X R11, R107, 0x1, R5, P4 ;  /* 0x000000016b0b7824 */ /* 0x000fca00020e0605 */
[----:B------:R0:W-:Y:S01]  /*3db0*/  @P3 STG.E.U16 desc[UR36][R10.64+0x20], R7 ;  /* 0x000020070a003986 */ /* 0x0001e2000c101524 */
[----:B------:R-:W-:Y:S05]  /*3dc0*/  @!P2 BRA `(.L_x_84) ;  /* 0x000000000004a947 */ /* 0x000fea0003800000 */
[----:B------:R0:W5:Y:S02]  /*3dd0*/  LDG.E.LTC128B.U16 R126, desc[UR36][R14.64+0x22] ;  /* 0x000022240e7e7981 */ /* 0x000164000c1e1520 */
.L_x_84:
[----:B------:R-:W-:Y:S05]  /*3de0*/  BSYNC B1 ;  /* 0x0000000000017941 */ /* 0x000fea0003800000 */
.L_x_83:
        /* <DEDUP_REMOVED lines=9> */
.L_x_86:
[----:B------:R-:W-:Y:S05]  /*3e80*/  BSYNC B1 ;  /* 0x0000000000017941 */ /* 0x000fea0003800000 */
.L_x_85:
        /* <DEDUP_REMOVED lines=9> */
.L_x_88:
[----:B------:R-:W-:Y:S05]  /*3f20*/  BSYNC B1 ;  /* 0x0000000000017941 */ /* 0x000fea0003800000 */
.L_x_87:
        /* <DEDUP_REMOVED lines=9> */
.L_x_90:
[----:B------:R-:W-:Y:S05]  /*3fc0*/  BSYNC B1 ;  /* 0x0000000000017941 */ /* 0x000fea0003800000 */
.L_x_89:
        /* <DEDUP_REMOVED lines=9> */
.L_x_92:
[----:B------:R-:W-:Y:S05]  /*4060*/  BSYNC B1 ;  /* 0x0000000000017941 */ /* 0x000fea0003800000 */
.L_x_91:
        /* <DEDUP_REMOVED lines=10> */
.L_x_94:
[----:B------:R-:W-:Y:S05]  /*4110*/  BSYNC B1 ;  /* 0x0000000000017941 */ /* 0x000fea0003800000 */
.L_x_93:
        /* <DEDUP_REMOVED lines=10> */
.L_x_96:
[----:B------:R-:W-:Y:S05]  /*41c0*/  BSYNC B1 ;  /* 0x0000000000017941 */ /* 0x000fea0003800000 */
.L_x_95:
        /* <DEDUP_REMOVED lines=9> */
.L_x_98:
[----:B------:R-:W-:Y:S05]  /*4260*/  BSYNC B1 ;  /* 0x0000000000017941 */ /* 0x000fea0003800000 */
.L_x_97:
        /* <DEDUP_REMOVED lines=9> */
.L_x_100:
[----:B------:R-:W-:Y:S05]  /*4300*/  BSYNC B1 ;  /* 0x0000000000017941 */ /* 0x000fea0003800000 */
.L_x_99:
        /* <DEDUP_REMOVED lines=10> */
.L_x_102:
[----:B------:R-:W-:Y:S05]  /*43b0*/  BSYNC B1 ;  /* 0x0000000000017941 */ /* 0x000fea0003800000 */
.L_x_101:
        /* <DEDUP_REMOVED lines=10> */
.L_x_104:
[----:B------:R-:W-:Y:S05]  /*4460*/  BSYNC B1 ;  /* 0x0000000000017941 */ /* 0x000fea0003800000 */
.L_x_103:
        /* <DEDUP_REMOVED lines=9> */
.L_x_106:
[----:B------:R-:W-:Y:S05]  /*4500*/  BSYNC B1 ;  /* 0x0000000000017941 */ /* 0x000fea0003800000 */
.L_x_105:
        /* <DEDUP_REMOVED lines=9> */
.L_x_108:
[----:B------:R-:W-:Y:S05]  /*45a0*/  BSYNC B1 ;  /* 0x0000000000017941 */ /* 0x000fea0003800000 */
.L_x_107:
        /* <DEDUP_REMOVED lines=9> */
.L_x_110:
[----:B------:R-:W-:Y:S05]  /*4640*/  BSYNC B1 ;  /* 0x0000000000017941 */ /* 0x000fea0003800000 */
.L_x_109:
        /* <DEDUP_REMOVED lines=9> */
.L_x_112:
[----:B------:R-:W-:Y:S05]  /*46e0*/  BSYNC B1 ;  /* 0x0000000000017941 */ /* 0x000fea0003800000 */
.L_x_111:
        /* <DEDUP_REMOVED lines=9> */
.L_x_114:
[----:B------:R-:W-:Y:S05]  /*4780*/  BSYNC B1 ;  /* 0x0000000000017941 */ /* 0x000fea0003800000 */
.L_x_113:
        /* <DEDUP_REMOVED lines=9> */
.L_x_116:
[----:B------:R-:W-:Y:S05]  /*4820*/  BSYNC B1 ;  /* 0x0000000000017941 */ /* 0x000fea0003800000 */
.L_x_115:
        /* <DEDUP_REMOVED lines=9> */
.L_x_118:
[----:B------:R-:W-:Y:S05]  /*48c0*/  BSYNC B1 ;  /* 0x0000000000017941 */ /* 0x000fea0003800000 */
.L_x_117:
        /* <DEDUP_REMOVED lines=9> */
.L_x_120:
[----:B------:R-:W-:Y:S05]  /*4960*/  BSYNC B1 ;  /* 0x0000000000017941 */ /* 0x000fea0003800000 */
.L_x_119:
        /* <DEDUP_REMOVED lines=9> */
.L_x_122:
[----:B------:R-:W-:Y:S05]  /*4a00*/  BSYNC B1 ;  /* 0x0000000000017941 */ /* 0x000fea0003800000 */
.L_x_121:
        /* <DEDUP_REMOVED lines=9> */
.L_x_124:
[----:B------:R-:W-:Y:S05]  /*4aa0*/  BSYNC B1 ;  /* 0x0000000000017941 */ /* 0x000fea0003800000 */
.L_x_123:
        /* <DEDUP_REMOVED lines=10> */
.L_x_126:
[----:B------:R-:W-:Y:S05]  /*4b50*/  BSYNC B1 ;  /* 0x0000000000017941 */ /* 0x000fea0003800000 */
.L_x_125:
        /* <DEDUP_REMOVED lines=10> */
.L_x_128:
[----:B------:R-:W-:Y:S05]  /*4c00*/  BSYNC B1 ;  /* 0x0000000000017941 */ /* 0x000fea0003800000 */
.L_x_127:
        /* <DEDUP_REMOVED lines=9> */
.L_x_130:
[----:B------:R-:W-:Y:S05]  /*4ca0*/  BSYNC B1 ;  /* 0x0000000000017941 */ /* 0x000fea0003800000 */
.L_x_129:
        /* <DEDUP_REMOVED lines=9> */
.L_x_132:
[----:B------:R-:W-:Y:S05]  /*4d40*/  BSYNC B1 ;  /* 0x0000000000017941 */ /* 0x000fea0003800000 */
.L_x_131:
        /* <DEDUP_REMOVED lines=10> */
.L_x_134:
[----:B------:R-:W-:Y:S05]  /*4df0*/  BSYNC B1 ;  /* 0x0000000000017941 */ /* 0x000fea0003800000 */
.L_x_133:
        /* <DEDUP_REMOVED lines=10> */
.L_x_136:
[----:B------:R-:W-:Y:S05]  /*4ea0*/  BSYNC B1 ;  /* 0x0000000000017941 */ /* 0x000fea0003800000 */
.L_x_135:
        /* <DEDUP_REMOVED lines=9> */
.L_x_138:
[----:B------:R-:W-:Y:S05]  /*4f40*/  BSYNC B1 ;  /* 0x0000000000017941 */ /* 0x000fea0003800000 */
.L_x_137:
        /* <DEDUP_REMOVED lines=9> */
.L_x_140:
[----:B------:R-:W-:Y:S05]  /*4fe0*/  BSYNC B1 ;  /* 0x0000000000017941 */ /* 0x000fea0003800000 */
.L_x_139:
        /* <DEDUP_REMOVED lines=9> */
.L_x_142:
[----:B------:R-:W-:Y:S05]  /*5080*/  BSYNC B1 ;  /* 0x0000000000017941 */ /* 0x000fea0003800000 */
.L_x_141:
        /* <DEDUP_REMOVED lines=9> */
.L_x_144:
[----:B------:R-:W-:Y:S05]  /*5120*/  BSYNC B1 ;  /* 0x0000000000017941 */ /* 0x000fea0003800000 */
.L_x_143:
        /* <DEDUP_REMOVED lines=9> */
.L_x_146:
[----:B------:R-:W-:Y:S05]  /*51c0*/  BSYNC B1 ;  /* 0x0000000000017941 */ /* 0x000fea0003800000 */
.L_x_145:
        /* <DEDUP_REMOVED lines=9> */
.L_x_148:
[----:B------:R-:W-:Y:S05]  /*5260*/  BSYNC B1 ;  /* 0x0000000000017941 */ /* 0x000fea0003800000 */
.L_x_147:
        /* <DEDUP_REMOVED lines=9> */
.L_x_150:
[----:B------:R-:W-:Y:S05]  /*5300*/  BSYNC B1 ;  /* 0x0000000000017941 */ /* 0x000fea0003800000 */
.L_x_149:
        /* <DEDUP_REMOVED lines=9> */
.L_x_152:
[----:B------:R-:W-:Y:S05]  /*53a0*/  BSYNC B1 ;  /* 0x0000000000017941 */ /* 0x000fea0003800000 */
.L_x_151:
        /* <DEDUP_REMOVED lines=9> */
.L_x_154:
[----:B------:R-:W-:Y:S05]  /*5440*/  BSYNC B1 ;  /* 0x0000000000017941 */ /* 0x000fea0003800000 */
.L_x_153:
        /* <DEDUP_REMOVED lines=9> */
.L_x_156:
[----:B------:R-:W-:Y:S05]  /*54e0*/  BSYNC B1 ;  /* 0x0000000000017941 */ /* 0x000fea0003800000 */
.L_x_155:
        /* <DEDUP_REMOVED lines=10> */
.L_x_158:
[----:B------:R-:W-:Y:S05]  /*5590*/  BSYNC B1 ;  /* 0x0000000000017941 */ /* 0x000fea0003800000 */
.L_x_157:
        /* <DEDUP_REMOVED lines=10> */
.L_x_160:
[----:B------:R-:W-:Y:S05]  /*5640*/  BSYNC B1 ;  /* 0x0000000000017941 */ /* 0x000fea0003800000 */
.L_x_159:
        /* <DEDUP_REMOVED lines=9> */
.L_x_162:
[----:B------:R-:W-:Y:S05]  /*56e0*/  BSYNC B1 ;  /* 0x0000000000017941 */ /* 0x000fea0003800000 */
.L_x_161:
        /* <DEDUP_REMOVED lines=9> */
.L_x_164:
[----:B------:R-:W-:Y:S05]  /*5780*/  BSYNC B1 ;  /* 0x0000000000017941 */ /* 0x000fea0003800000 */
.L_x_163:
        /* <DEDUP_REMOVED lines=10> */
.L_x_166:
[----:B------:R-:W-:Y:S05]  /*5830*/  BSYNC B1 ;  /* 0x0000000000017941 */ /* 0x000fea0003800000 */
.L_x_165:
        /* <DEDUP_REMOVED lines=10> */
.L_x_168:
[----:B------:R-:W-:Y:S05]  /*58e0*/  BSYNC B1 ;  /* 0x0000000000017941 */ /* 0x000fea0003800000 */
.L_x_167:
        /* <DEDUP_REMOVED lines=9> */
.L_x_170:
[----:B------:R-:W-:Y:S05]  /*5980*/  BSYNC B1 ;  /* 0x0000000000017941 */ /* 0x000fea0003800000 */
.L_x_169:
        /* <DEDUP_REMOVED lines=9> */
.L_x_172:
[----:B------:R-:W-:Y:S05]  /*5a20*/  BSYNC B1 ;  /* 0x0000000000017941 */ /* 0x000fea0003800000 */
.L_x_171:
        /* <DEDUP_REMOVED lines=9> */
.L_x_174:
[----:B------:R-:W-:Y:S05]  /*5ac0*/  BSYNC B1 ;  /* 0x0000000000017941 */ /* 0x000fea0003800000 */
.L_x_173:
        /* <DEDUP_REMOVED lines=9> */
.L_x_176:
[----:B------:R-:W-:Y:S05]  /*5b60*/  BSYNC B1 ;  /* 0x0000000000017941 */ /* 0x000fea0003800000 */
.L_x_175:
        /* <DEDUP_REMOVED lines=9> */
.L_x_178:
[----:B------:R-:W-:Y:S05]  /*5c00*/  BSYNC B1 ;  /* 0x0000000000017941 */ /* 0x000fea0003800000 */
.L_x_177:
        /* <DEDUP_REMOVED lines=9> */
.L_x_180:
[----:B------:R-:W-:Y:S05]  /*5ca0*/  BSYNC B1 ;  /* 0x0000000000017941 */ /* 0x000fea0003800000 */
.L_x_179:
        /* <DEDUP_REMOVED lines=9> */
.L_x_182:
[----:B------:R-:W-:Y:S05]  /*5d40*/  BSYNC B1 ;  /* 0x0000000000017941 */ /* 0x000fea0003800000 */
.L_x_181:
        /* <DEDUP_REMOVED lines=9> */
.L_x_184:
[----:B------:R-:W-:Y:S05]  /*5de0*/  BSYNC B1 ;  /* 0x0000000000017941 */ /* 0x000fea0003800000 */
.L_x_183:
        /* <DEDUP_REMOVED lines=9> */
.L_x_186:
[----:B------:R-:W-:Y:S05]  /*5e80*/  BSYNC B1 ;  /* 0x0000000000017941 */ /* 0x000fea0003800000 */
.L_x_185:
        /* <DEDUP_REMOVED lines=9> */
.L_x_188:
[----:B------:R-:W-:Y:S05]  /*5f20*/  BSYNC B1 ;  /* 0x0000000000017941 */ /* 0x000fea0003800000 */
.L_x_187:
[----:B------:R-:W-:Y:S05]  /*5f30*/  @!P0 BRA `(.L_x_189) ;  /* 0x0000001400c08947 */ /* 0x000fea0003800000 */
[----:B-----5:R-:W-:-:S04]  /*5f40*/  IMAD.U32 R3, R126, 0x10000, RZ ;  /* 0x000100007e037824 */ /* 0x020fc800078e00ff */
[----:B------:R-:W-:-:S04]  /*5f50*/  FMUL R4, R3, R106 ;  /* 0x0000006a03047220 */ /* 0x000fc80000400000 */
[----:B------:R-:W-:-:S05]  /*5f60*/  FFMA R4, R31, R104, R4 ;  /* 0x000000681f047223 */ /* 0x000fca0000000004 */
[----:B------:R-:W-:-:S05]  /*5f70*/  F2FP.BF16.F32.PACK_AB R4, RZ, R4 ;  /* 0x00000004ff04723e */ /* 0x000fca00000010ff */
[----:B------:R0:W-:Y:S01]  /*5f80*/  STG.E.U16 desc[UR36][R10.64+0x92], R4 ;  /* 0x000092040a007986 */ /* 0x0001e2000c101524 */
[----:B------:R-:W-:Y:S05]  /*5f90*/  BRA `(.L_x_189) ;  /* 0x0000001400a87947 */ /* 0x000fea0003800000 */
.L_x_34:
[----:B------:R-:W-:Y:S01]  /*5fa0*/  ULDC.64 UR4, c[0x0][0x5c0] ;  /* 0x0001700000047ab9 */ /* 0x000fe20000000a00 */
[-C--:B------:R-:W-:Y:S01]  /*5fb0*/  FMUL R96, R96, R104.reuse ;  /* 0x0000006860607220 */ /* 0x080fe20000400000 */
[----:B------:R-:W-:Y:S01]  /*5fc0*/  LEA R8, P2, R114, UR4, 0x1 ;  /* 0x0000000472087c11 */ /* 0x000fe2000f8408ff */
[----:B------:R-:W-:Y:S01]  /*5fd0*/  IMAD.SHL.U32 R105, R4, 0x10, RZ ;  /* 0x0000001004697824 */ /* 0x000fe200078e00ff */
[----:B------:R-:W-:Y:S01]  /*5fe0*/  ISETP.GT.AND P3, PT, R6, 0x1, PT ;  /* 0x000000010600780c */ /* 0x000fe20003f64270 */
[----:B------:R-:W-:Y:S01]  /*5ff0*/  FMUL R97, R97, R104 ;  /* 0x0000006861617220 */ /* 0x000fe20000400000 */
[----:B------:R-:W-:Y:S01]  /*6000*/  F2FP.BF16.F32.PACK_AB R96, RZ, R96 ;  /* 0x00000060ff60723e */ /* 0x000fe200000010ff */
[-C--:B------:R-:W-:Y:S01]  /*6010*/  FMUL R99, R99, R104.reuse ;  /* 0x0000006863637220 */ /* 0x080fe20000400000 */
[----:B------:R-:W-:Y:S01]  /*6020*/  LEA.HI.X R9, R114, UR5, R107, 0x1, P2 ;  /* 0x0000000572097c11 */ /* 0x000fe200090f0c6b */
[-C--:B------:R-:W-:Y:S01]  /*6030*/  FMUL R98, R98, R104.reuse ;  /* 0x0000006862627220 */ /* 0x080fe20000400000 */
[----:B------:R-:W-:Y:S01]  /*6040*/  ISETP.GT.AND P2, PT, R3, RZ, P3 ;  /* 0x000000ff0300720c */ /* 0x000fe20001f44270 */
[-C--:B------:R-:W-:Y:S01]  /*6050*/  FMUL R101, R101, R104.reuse ;  /* 0x0000006865657220 */ /* 0x080fe20000400000 */
[----:B------:R-:W-:Y:S01]  /*6060*/  SHF.L.U64.HI R7, R4, 0x4, R5 ;  /* 0x0000000404077819 */ /* 0x000fe20000010205 */
[----:B------:R-:W-:Y:S01]  /*6070*/  @P1 STG.E.U16 desc[UR36][R8.64], R96 ;  /* 0x0000006008001986 */ /* 0x000fe2000c101524 */
[----:B------:R-:W-:Y:S01]  /*6080*/  ISETP.GT.AND P1, PT, R3, 0x8, P3 ;  /* 0x000000080300780c */ /* 0x000fe20001f24270 */
[----:B------:R-:W-:Y:S01]  /*6090*/  FMUL R100, R100, R104 ;  /* 0x0000006864647220 */ /* 0x000fe20000400000 */
[----:B------:R-:W-:Y:S01]  /*60a0*/  IADD3 R10, P4, R105, R8, RZ ;  /* 0x00000008690a7210 */ /* 0x000fe20007f9e0ff */
[-C--:B------:R-:W-:Y:S01]  /*60b0*/  FMUL R103, R103, R104.reuse ;  /* 0x0000006867677220 */ /* 0x080fe20000400000 */
[----:B------:R-:W-:Y:S01]  /*60c0*/  F2FP.BF16.F32.PACK_AB R97, RZ, R97 ;  /* 0x00000061ff61723e */ /* 0x000fe200000010ff */
[----:B------:R-:W-:Y:S01]  /*60d0*/  FMUL R102, R102, R104 ;  /* 0x0000006866667220 */ /* 0x000fe20000400000 */
[----:B------:R-:W-:Y:S01]  /*60e0*/  F2FP.BF16.F32.PACK_AB R99, RZ, R99 ;  /* 0x00000063ff63723e */ /* 0x000fe200000010ff */
[----:B------:R-:W-:Y:S01]  /*60f0*/  IMAD.X R11, R7, 0x1, R9, P4 ;  /* 0x00000001070b7824 */ /* 0x000fe200020e0609 */
[----:B------:R-:W-:Y:S01]  /*6100*/  ISETP.GT.AND P5, PT, R3, 0x8, P0 ;  /* 0x000000080300780c */ /* 0x000fe200007a4270 */
[----:B------:R0:W-:Y:S01]  /*6110*/  @P2 STG.E.U16 desc[UR36][R8.64+0x2], R97 ;  /* 0x0000026108002986 */ /* 0x0001e2000c101524 */
[----:B------:R-:W-:Y:S01]  /*6120*/  F2FP.BF16.F32.PACK_AB R98, RZ, R98 ;  /* 0x00000062ff62723e */ /* 0x000fe200000010ff */
[----:B------:R-:W-:Y:S01]  /*6130*/  FMUL R88, R88, R104 ;  /* 0x0000006858587220 */ /* 0x000fe20000400000 */
[C---:B------:R-:W-:Y:S01]  /*6140*/  ISETP.GT.AND P2, PT, R6.reuse, 0x8, PT ;  /* 0x000000080600780c */ /* 0x040fe20003f44270 */
[----:B------:R-:W-:Y:S01]  /*6150*/  @P1 STG.E.U16 desc[UR36][R10.64+0x2], R99 ;  /* 0x000002630a001986 */ /* 0x000fe2000c101524 */
[----:B------:R-:W-:Y:S01]  /*6160*/  ISETP.GT.AND P1, PT, R6, 0x9, PT ;  /* 0x000000090600780c */ /* 0x000fe20003f24270 */
[----:B------:R-:W-:Y:S01]  /*6170*/  IMAD.WIDE.U32 R12, R4, 0xf0, R10 ;  /* 0x000000f0040c7825 */ /* 0x000fe200078e000a */
[----:B------:R-:W-:-:S03]  /*6180*/  F2FP.BF16.F32.PACK_AB R101, RZ, R101 ;  /* 0x00000065ff65723e */ /* 0x000fc600000010ff */
[-C--:B------:R-:W-:Y:S01]  /*6190*/  FMUL R89, R89, R104.reuse ;  /* 0x0000006859597220 */ /* 0x080fe20000400000 */
[C---:B------:R-:W-:Y:S01]  /*61a0*/  ISETP.GT.AND P4, PT, R3.reuse, RZ, P1 ;  /* 0x000000ff0300720c */ /* 0x040fe20000f84270 */
[----:B------:R-:W-:Y:S01]  /*61b0*/  FMUL R90, R90, R104 ;  /* 0x000000685a5a7220 */ /* 0x000fe20000400000 */
[----:B------:R-:W-:Y:S01]  /*61c0*/  F2FP.BF16.F32.PACK_AB R100, RZ, R100 ;  /* 0x00000064ff64723e */ /* 0x000fe200000010ff */
[----:B------:R-:W-:Y:S01]  /*61d0*/  @P5 STG.E.U16 desc[UR36][R10.64], R98 ;  /* 0x000000620a005986 */ /* 0x000fe2000c101524 */
[----:B------:R-:W-:Y:S01]  /*61e0*/  ISETP.GT.AND P5, PT, R3, RZ, P2 ;  /* 0x000000ff0300720c */ /* 0x000fe200017a4270 */
[----:B0-----:R-:W-:Y:S01]  /*61f0*/  IMAD R97, R5, 0xf0, RZ ;  /* 0x000000f005617824 */ /* 0x001fe200078e02ff */
[----:B------:R-:W-:Y:S01]  /*6200*/  F2FP.BF16.F32.PACK_AB R103, RZ, R103 ;  /* 0x00000067ff67723e */ /* 0x000fe200000010ff */
[----:B------:R-:W-:Y:S01]  /*6210*/  FMUL R91, R91, R104 ;  /* 0x000000685b5b7220 */ /* 0x000fe20000400000 */
[----:B------:R-:W-:Y:S01]  /*6220*/  F2FP.BF16.F32.PACK_AB R102, RZ, R102 ;  /* 0x00000066ff66723e */ /* 0x000fe200000010ff */
[----:B------:R-:W-:Y:S01]  /*6230*/  IMAD.IADD R13, R97, 0x1, R13 ;  /* 0x00000001610d7824 */ /* 0x000fe200078e020d */
[----:B------:R-:W-:Y:S01]  /*6240*/  F2FP.BF16.F32.PACK_AB R88, RZ, R88 ;  /* 0x00000058ff58723e */ /* 0x000fe200000010ff */
[-C--:B------:R-:W-:Y:S01]  /*6250*/  FMUL R92, R92, R104.reuse ;  /* 0x000000685c5c7220 */ /* 0x080fe20000400000 */
[----:B------:R-:W-:Y:S01]  /*6260*/  F2FP.BF16.F32.PACK_AB R89, RZ, R89 ;  /* 0x00000059ff59723e */ /* 0x000fe200000010ff */
[----:B------:R-:W-:Y:S01]  /*6270*/  @P4 STG.E.U16 desc[UR36][R8.64+0x12], R101 ;  /* 0x0000126508004986 */ /* 0x000fe2000c101524 */
[----:B------:R-:W-:Y:S01]  /*6280*/  ISETP.GT.AND P4, PT, R3, 0x8, P1 ;  /* 0x000000080300780c */ /* 0x000fe20000f84270 */
[----:B------:R-:W-:Y:S01]  /*6290*/  FMUL R93, R93, R104 ;  /* 0x000000685d5d7220 */ /* 0x000fe20000400000 */
[----:B------:R-:W-:Y:S01]  /*62a0*/  F2FP.BF16.F32.PACK_AB R90, RZ, R90 ;  /* 0x0000005aff5a723e */ /* 0x000fe200000010ff */
[----:B------:R-:W-:Y:S01]  /*62b0*/  @P5 STG.E.U16 desc[UR36][R8.64+0x10], R100 ;  /* 0x0000106408005986 */ /* 0x000fe2000c101524 */
[----:B------:R-:W-:Y:S01]  /*62c0*/  ISETP.GT.AND P5, PT, R3, 0x8, P2 ;  /* 0x000000080300780c */ /* 0x000fe200017a4270 */
[-C--:B------:R-:W-:Y:S01]  /*62d0*/  FMUL R94, R94, R104.reuse ;  /* 0x000000685e5e7220 */ /* 0x080fe20000400000 */
[----:B------:R-:W-:Y:S01]  /*62e0*/  F2FP.BF16.F32.PACK_AB R91, RZ, R91 ;  /* 0x0000005bff5b723e */ /* 0x000fe200000010ff */
[----:B------:R-:W-:Y:S01]  /*62f0*/  FMUL R95, R95, R104 ;  /* 0x000000685f5f7220 */ /* 0x000fe20000400000 */
[----:B------:R-:W-:Y:S01]  /*6300*/  F2FP.BF16.F32.PACK_AB R92, RZ, R92 ;  /* 0x0000005cff5c723e */ /* 0x000fe200000010ff */
[-C--:B------:R-:W-:Y:S01]  /*6310*/  FMUL R81, R81, R104.reuse ;  /* 0x0000006851517220 */ /* 0x080fe20000400000 */
[----:B------:R-:W-:Y:S01]  /*6320*/  F2FP.BF16.F32.PACK_AB R93, RZ, R93 ;  /* 0x0000005dff5d723e */ /* 0x000fe200000010ff */
[----:B------:R-:W-:Y:S01]  /*6330*/  FMUL R80, R80, R104 ;  /* 0x0000006850507220 */ /* 0x000fe20000400000 */
[----:B------:R-:W-:Y:S01]  /*6340*/  F2FP.BF16.F32.PACK_AB R94, RZ, R94 ;  /* 0x0000005eff5e723e */ /* 0x000fe200000010ff */
[----:B------:R-:W-:Y:S01]  /*6350*/  @P4 STG.E.U16 desc[UR36][R10.64+0x12], R103 ;  /* 0x000012670a004986 */ /* 0x000fe2000c101524 */
[C---:B------:R-:W-:Y:S01]  /*6360*/  ISETP.GT.AND P4, PT, R3.reuse, 0x80, P0 ;  /* 0x000000800300780c */ /* 0x040fe20000784270 */
[-C--:B------:R-:W-:Y:S01]  /*6370*/  FMUL R82, R82, R104.reuse ;  /* 0x0000006852527220 */ /* 0x080fe20000400000 */
[C---:B------:R-:W-:Y:S01]  /*6380*/  ISETP.GT.AND P0, PT, R3.reuse, 0x88, P0 ;  /* 0x000000880300780c */ /* 0x040fe20000704270 */
[----:B------:R-:W-:Y:S01]  /*6390*/  @P5 STG.E.U16 desc[UR36][R10.64+0x10], R102 ;  /* 0x000010660a005986 */ /* 0x000fe2000c101524 */
[----:B------:R-:W-:Y:S01]  /*63a0*/  ISETP.GT.AND P5, PT, R3, 0x80, P3 ;  /* 0x000000800300780c */ /* 0x000fe20001fa4270 */
[-C--:B------:R-:W-:Y:S01]  /*63b0*/  FMUL R83, R83, R104.reuse ;  /* 0x0000006853537220 */ /* 0x080fe20000400000 */
[----:B------:R-:W-:Y:S01]  /*63c0*/  ISETP.GT.AND P3, PT, R3, 0x88, P3 ;  /* 0x000000880300780c */ /* 0x000fe20001f64270 */
[-C--:B------:R-:W-:Y:S01]  /*63d0*/  FMUL R84, R84, R104.reuse ;  /* 0x0000006854547220 */ /* 0x080fe20000400000 */
[----:B------:R-:W-:Y:S01]  /*63e0*/  F2FP.BF16.F32.PACK_AB R95, RZ, R95 ;  /* 0x0000005fff5f723e */ /* 0x000fe200000010ff */
[-C--:B------:R-:W-:Y:S01]  /*63f0*/  FMUL R85, R85, R104.reuse ;  /* 0x0000006855557220 */ /* 0x080fe20000400000 */
[----:B------:R-:W-:Y:S01]  /*6400*/  F2FP.BF16.F32.PACK_AB R81, RZ, R81 ;  /* 0x00000051ff51723e */ /* 0x000fe200000010ff */
[----:B------:R-:W-:Y:S01]  /*6410*/  FMUL R86, R86, R104 ;  /* 0x0000006856567220 */ /* 0x000fe20000400000 */
[----:B------:R-:W-:Y:S01]  /*6420*/  F2FP.BF16.F32.PACK_AB R80, RZ, R80 ;  /* 0x00000050ff50723e */ /* 0x000fe200000010ff */
[----:B------:R0:W-:Y:S01]  /*6430*/  @P4 STG.E.U16 desc[UR36][R12.64], R88 ;  /* 0x000000580c004986 */ /* 0x0001e2000c101524 */
[----:B------:R-:W-:Y:S01]  /*6440*/  IADD3 R14, P4, R105, R12, RZ ;  /* 0x0000000c690e7210 */ /* 0x000fe20007f9e0ff */
[----:B------:R-:W-:Y:S01]  /*6450*/  FMUL R87, R87, R104 ;  /* 0x0000006857577220 */ /* 0x000fe20000400000 */
[----:B------:R-:W-:Y:S01]  /*6460*/  F2FP.BF16.F32.PACK_AB R82, RZ, R82 ;  /* 0x00000052ff52723e */ /* 0x000fe200000010ff */
[----:B------:R1:W-:Y:S01]  /*6470*/  @P5 STG.E.U16 desc[UR36][R12.64+0x2], R89 ;  /* 0x000002590c005986 */ /* 0x0003e2000c101524 */
[----:B------:R-:W-:Y:S01]  /*6480*/  ISETP.GT.AND P5, PT, R3, 0x80, P2 ;  /* 0x000000800300780c */ /* 0x000fe200017a4270 */
[----:B------:R-:W-:Y:S01]  /*6490*/  IMAD.X R15, R7, 0x1, R13, P4 ;  /* 0x00000001070f7824 */ /* 0x000fe200020e060d */
[C---:B------:R-:W-:Y:S01]  /*64a0*/  ISETP.GT.AND P4, PT, R3.reuse, 0x80, P1 ;  /* 0x000000800300780c */ /* 0x040fe20000f84270 */
[----:B------:R-:W-:Y:S01]  /*64b0*/  FMUL R72, R72, R104 ;  /* 0x0000006848487220 */ /* 0x000fe20000400000 */
[----:B------:R-:W-:Y:S01]  /*64c0*/  ISETP.GT.AND P1, PT, R3, 0x88, P1 ;  /* 0x000000880300780c */ /* 0x000fe20000f24270 */
[----:B------:R-:W-:Y:S01]  /*64d0*/  IMAD.WIDE.U32 R4, R4, 0xf0, R10 ;  /* 0x000000f004047825 */ /* 0x000fe200078e000a */
[----:B------:R-:W-:Y:S01]  /*64e0*/  @P0 STG.E.U16 desc[UR36][R14.64], R90 ;  /* 0x0000005a0e000986 */ /* 0x000fe2000c101524 */
[----:B------:R-:W-:-:S02]  /*64f0*/  ISETP.GT.AND P0, PT, R6, 0x11, PT ;  /* 0x000000110600780c */ /* 0x000fc40003f04270 */
[----:B------:R-:W-:Y:S01]  /*6500*/  FMUL R73, R73, R104 ;  /* 0x0000006849497220 */ /* 0x000fe20000400000 */
[----:B------:R-:W-:Y:S01]  /*6510*/  F2FP.BF16.F32.PACK_AB R83, RZ, R83 ;  /* 0x00000053ff53723e */ /* 0x000fe200000010ff */
[----:B------:R-:W-:Y:S01]  /*6520*/  IMAD.IADD R5, R97, 0x1, R5 ;  /* 0x0000000161057824 */ /* 0x000fe200078e0205 */
[----:B------:R-:W-:Y:S01]  /*6530*/  F2FP.BF16.F32.PACK_AB R84, RZ, R84 ;  /* 0x00000054ff54723e */ /* 0x000fe200000010ff */
[----:B------:R-:W-:Y:S01]  /*6540*/  FMUL R74, R74, R104 ;  /* 0x000000684a4a7220 */ /* 0x000fe20000400000 */
[--C-:B------:R-:W-:Y:S01]  /*6550*/  @P5 IMAD.MOV.U32 R20, RZ, RZ, R12.reuse ;  /* 0x000000ffff145224 */ /* 0x100fe200078e000c */
[----:B------:R-:W-:Y:S01]  /*6560*/  F2FP.BF16.F32.PACK_AB R85, RZ, R85 ;  /* 0x00000055ff55723e */ /* 0x000fe200000010ff */
[--C-:B------:R-:W-:Y:S01]  /*6570*/  @P5 IMAD.MOV.U32 R21, RZ, RZ, R13.reuse ;  /* 0x000000ffff155224 */ /* 0x100fe200078e000d */
[----:B------:R-:W-:Y:S01]  /*6580*/  F2FP.BF16.F32.PACK_AB R86, RZ, R86 ;  /* 0x00000056ff56723e */ /* 0x000fe200000010ff */
[----:B0-----:R-:W-:Y:S01]  /*6590*/  @P4 IMAD.MOV.U32 R88, RZ, RZ, R12 ;  /* 0x000000ffff584224 */ /* 0x001fe200078e000c */
[----:B------:R-:W-:Y:S01]  /*65a0*/  F2FP.BF16.F32.PACK_AB R87, RZ, R87 ;  /* 0x00000057ff57723e */ /* 0x000fe200000010ff */
[----:B-1----:R-:W-:Y:S01]  /*65b0*/  @P4 IMAD.MOV.U32 R89, RZ, RZ, R13 ;  /* 0x000000ffff594224 */ /* 0x002fe200078e000d */
[----:B------:R-:W-:Y:S01]  /*65c0*/  F2FP.BF16.F32.PACK_AB R72, RZ, R72 ;  /* 0x00000048ff48723e */ /* 0x000fe200000010ff */
[--C-:B------:R-:W-:Y:S01]  /*65d0*/  @P3 IMAD.MOV.U32 R12, RZ, RZ, R14.reuse ;  /* 0x000000ffff0c3224 */ /* 0x100fe200078e000e */
[----:B------:R-:W-:Y:S01]  /*65e0*/  F2FP.BF16.F32.PACK_AB R73, RZ, R73 ;  /* 0x00000049ff49723e */ /* 0x000fe200000010ff */
[--C-:B------:R-:W-:Y:S01]  /*65f0*/  @P3 IMAD.MOV.U32 R13, RZ, RZ, R15.reuse ;  /* 0x000000ffff0d3224 */ /* 0x100fe200078e000f */
[----:B------:R-:W-:Y:S01]  /*6600*/  F2FP.BF16.F32.PACK_AB R74, RZ, R74 ;  /* 0x0000004aff4a723e */ /* 0x000fe200000010ff */
[-C--:B------:R-:W-:Y:S01]  /*6610*/  FMUL R75, R75, R104.reuse ;  /* 0x000000684b4b7220 */ /* 0x080fe20000400000 */
[-C--:B------:R-:W-:Y:S01]  /*6620*/  FMUL R76, R76, R104.reuse ;  /* 0x000000684c4c7220 */ /* 0x080fe20000400000 */
[-C--:B------:R-:W-:Y:S01]  /*6630*/  FMUL R77, R77, R104.reuse ;  /* 0x000000684d4d7220 */ /* 0x080fe20000400000 */
[----:B------:R0:W-:Y:S01]  /*6640*/  @P3 STG.E.U16 desc[UR36][R12.64+0x2], R91 ;  /* 0x0000025b0c003986 */ /* 0x0001e2000c101524 */
[----:B------:R-:W-:Y:S01]  /*6650*/  ISETP.GT.AND P3, PT, R3, 0x88, P2 ;  /* 0x000000880300780c */ /* 0x000fe20001764270 */
[-C--:B------:R-:W-:Y:S01]  /*6660*/  FMUL R79, R79, R104.reuse ;  /* 0x000000684f4f7220 */ /* 0x080fe20000400000 */
[----:B------:R-:W-:Y:S01]  /*6670*/  ISETP.GT.AND P2, PT, R6, 0x10, PT ;  /* 0x000000100600780c */ /* 0x000fe20003f44270 */
[----:B------:R-:W-:Y:S01]  /*6680*/  @P5 STG.E.U16 desc[UR36][R20.64+0x10], R92 ;  /* 0x0000105c14005986 */ /* 0x000fe2000c101524 */
[C---:B------:R-:W-:Y:S01]  /*6690*/  ISETP.GT.AND P5, PT, R3.reuse, RZ, P0 ;  /* 0x000000ff0300720c */ /* 0x040fe200007a4270 */
[-C--:B------:R-:W-:Y:S01]  /*66a0*/  FMUL R78, R78, R104.reuse ;  /* 0x000000684e4e7220 */ /* 0x080fe20000400000 */
[----:B------:R-:W-:Y:S01]  /*66b0*/  F2FP.BF16.F32.PACK_AB R75, RZ, R75 ;  /* 0x0000004bff4b723e */ /* 0x000fe200000010ff */
[----:B------:R-:W-:Y:S01]  /*66c0*/  @P4 STG.E.U16 desc[UR36][R88.64+0x12], R93 ;  /* 0x0000125d58004986 */ /* 0x000fe2000c101524 */
[----:B------:R-:W-:Y:S01]  /*66d0*/  ISETP.GT.AND P4, PT, R3, RZ, P2 ;  /* 0x000000ff0300720c */ /* 0x000fe20001784270 */
[----:B------:R-:W-:Y:S01]  /*66e0*/  FMUL R64, R64, R104 ;  /* 0x0000006840407220 */ /* 0x000fe20000400000 */
[----:B------:R-:W-:Y:S01]  /*66f0*/  F2FP.BF16.F32.PACK_AB R76, RZ, R76 ;  /* 0x0000004cff4c723e */ /* 0x000fe200000010ff */
[----:B------:R-:W-:Y:S01]  /*6700*/  FMUL R65, R65, R104 ;  /* 0x0000006841417220 */ /* 0x000fe20000400000 */
[----:B------:R-:W-:Y:S01]  /*6710*/  F2FP.BF16.F32.PACK_AB R77, RZ, R77 ;  /* 0x0000004dff4d723e */ /* 0x000fe200000010ff */
[----:B0-----:R-:W-:Y:S01]  /*6720*/  @P3 IMAD.MOV.U32 R12, RZ, RZ, R14 ;  /* 0x000000ffff0c3224 */ /* 0x001fe200078e000e */
[----:B------:R-:W-:Y:S01]  /*6730*/  F2FP.BF16.F32.PACK_AB R79, RZ, R79 ;  /* 0x0000004fff4f723e */ /* 0x000fe200000010ff */
[----:B------:R-:W-:Y:S01]  /*6740*/  @P3 IMAD.MOV.U32 R13, RZ, RZ, R15 ;  /* 0x000000ffff0d3224 */ /* 0x000fe200078e000f */
[----:B------:R-:W-:Y:S01]  /*6750*/  F2FP.BF16.F32.PACK_AB R78, RZ, R78 ;  /* 0x0000004eff4e723e */ /* 0x000fe200000010ff */
[-C--:B------:R-:W-:Y:S01]  /*6760*/  FMUL R67, R67, R104.reuse ;  /* 0x0000006843437220 */ /* 0x080fe20000400000 */
[----:B------:R-:W-:Y:S01]  /*6770*/  FMUL R66, R66, R104 ;  /* 0x0000006842427220 */ /* 0x000fe20000400000 */
[----:B------:R-:W-:Y:S01]  /*6780*/  F2FP.BF16.F32.PACK_AB R64, RZ, R64 ;  /* 0x00000040ff40723e */ /* 0x000fe200000010ff */
[----:B------:R0:W-:Y:S01]  /*6790*/  @P3 STG.E.U16 desc[UR36][R12.64+0x10], R94 ;  /* 0x0000105e0c003986 */ /* 0x0001e2000c101524 */
[----:B------:R-:W-:Y:S01]  /*67a0*/  ISETP.GT.AND P3, PT, R3, 0x8, P2 ;  /* 0x000000080300780c */ /* 0x000fe20001764270 */
[-C--:B------:R-:W-:Y:S01]  /*67b0*/  FMUL R68, R68, R104.reuse ;  /* 0x0000006844447220 */ /* 0x080fe20000400000 */
[----:B------:R-:W-:Y:S01]  /*67c0*/  F2FP.BF16.F32.PACK_AB R65, RZ, R65 ;  /* 0x00000041ff41723e */ /* 0x000fe200000010ff */
[----:B------:R1:W-:Y:S01]  /*67d0*/  @P1 STG.E.U16 desc[UR36][R14.64+0x12], R95 ;  /* 0x0000125f0e001986 */ /* 0x0003e2000c101524 */
[----:B------:R-:W-:Y:S01]  /*67e0*/  ISETP.GT.AND P1, PT, R6, 0x18, PT ;  /* 0x000000180600780c */ /* 0x000fe20003f24270 */
[-C--:B------:R-:W-:Y:S01]  /*67f0*/  FMUL R69, R69, R104.reuse ;  /* 0x0000006845457220 */ /* 0x080fe20000400000 */
[----:B------:R-:W-:Y:S01]  /*6800*/  F2FP.BF16.F32.PACK_AB R67, RZ, R67 ;  /* 0x00000043ff43723e */ /* 0x000fe200000010ff */
[----:B------:R1:W-:Y:S01]  /*6810*/  @P5 STG.E.U16 desc[UR36][R8.64+0x22], R81 ;  /* 0x0000225108005986 */ /* 0x0003e2000c101524 */
[C---:B------:R-:W-:Y:S01]  /*6820*/  ISETP.GT.AND P5, PT, R3.reuse, 0x8, P0 ;  /* 0x000000080300780c */ /* 0x040fe200007a4270 */
[----:B------:R-:W-:Y:S01]  /*6830*/  FMUL R70, R70, R104 ;  /* 0x0000006846467220 */ /* 0x000fe20000400000 */
[----:B------:R-:W-:Y:S01]  /*6840*/  F2FP.BF16.F32.PACK_AB R66, RZ, R66 ;  /* 0x00000042ff42723e */ /* 0x000fe200000010ff */
[----:B------:R1:W-:Y:S01]  /*6850*/  @P4 STG.E.U16 desc[UR36][R8.64+0x20], R80 ;  /* 0x0000205008004986 */ /* 0x0003e2000c101524 */
[----:B------:R-:W-:Y:S01]  /*6860*/  ISETP.GT.AND P4, PT, R3, RZ, P1 ;  /* 0x000000ff0300720c */ /* 0x000fe20000f84270 */
[----:B------:R-:W-:Y:S01]  /*6870*/  FMUL R71, R71, R104 ;  /* 0x0000006847477220 */ /* 0x000fe20000400000 */
[----:B------:R-:W-:Y:S01]  /*6880*/  F2FP.BF16.F32.PACK_AB R68, RZ, R68 ;  /* 0x00000044ff44723e */ /* 0x000fe200000010ff */
[----:B------:R1:W-:Y:S01]  /*6890*/  @P3 STG.E.U16 desc[UR36][R10.64+0x20], R82 ;  /* 0x000020520a003986 */ /* 0x0003e2000c101524 */
[----:B------:R-:W-:Y:S01]  /*68a0*/  ISETP.GT.AND P3, PT, R6, 0x19, PT ;  /* 0x000000190600780c */ /* 0x000fe20003f64270 */
[-C--:B------:R-:W-:Y:S01]  /*68b0*/  FMUL R56, R56, R104.reuse ;  /* 0x0000006838387220 */ /* 0x080fe20000400000 */
[----:B------:R-:W-:Y:S01]  /*68c0*/  F2FP.BF16.F32.PACK_AB R69, RZ, R69 ;  /* 0x00000045ff45723e */ /* 0x000fe200000010ff */
[----:B------:R-:W-:Y:S01]  /*68d0*/  FMUL R57, R57, R104 ;  /* 0x0000006839397220 */ /* 0x000fe20000400000 */
[----:B------:R-:W-:Y:S01]  /*68e0*/  F2FP.BF16.F32.PACK_AB R70, RZ, R70 ;  /* 0x00000046ff46723e */ /* 0x000fe200000010ff */
[----:B------:R1:W-:Y:S01]  /*68f0*/  @P5 STG.E.U16 desc[UR36][R10.64+0x22], R83 ;  /* 0x000022530a005986 */ /* 0x0003e2000c101524 */
[C---:B------:R-:W-:Y:S01]  /*6900*/  ISETP.GT.AND P5, PT, R3.reuse, RZ, P3 ;  /* 0x000000ff0300720c */ /* 0x040fe20001fa4270 */
[-C--:B------:R-:W-:Y:S01]  /*6910*/  FMUL R58, R58, R104.reuse ;  /* 0x000000683a3a7220 */ /* 0x080fe20000400000 */
[----:B------:R-:W-:Y:S01]  /*6920*/  F2FP.BF16.F32.PACK_AB R71, RZ, R71 ;  /* 0x00000047ff47723e */ /* 0x000fe200000010ff */
[----:B------:R1:W-:Y:S01]  /*6930*/  @P4 STG.E.U16 desc[UR36][R8.64+0x30], R84 ;  /* 0x0000305408004986 */ /* 0x0003e2000c101524 */
[----:B------:R-:W-:Y:S01]  /*6940*/  ISETP.GT.AND P4, PT, R3, 0x8, P1 ;  /* 0x000000080300780c */ /* 0x000fe20000f84270 */
[----:B------:R-:W-:Y:S01]  /*6950*/  FMUL R59, R59, R104 ;  /* 0x000000683b3b7220 */ /* 0x000fe20000400000 */
[----:B------:R-:W-:Y:S01]  /*6960*/  F2FP.BF16.F32.PACK_AB R56, RZ, R56 ;  /* 0x00000038ff38723e */ /* 0x000fe200000010ff */
[-C--:B------:R-:W-:Y:S01]  /*6970*/  FMUL R61, R61, R104.reuse ;  /* 0x000000683d3d7220 */ /* 0x080fe20000400000 */
[----:B------:R-:W-:Y:S01]  /*6980*/  F2FP.BF16.F32.PACK_AB R57, RZ, R57 ;  /* 0x00000039ff39723e */ /* 0x000fe200000010ff */
[----:B------:R-:W-:Y:S01]  /*6990*/  FMUL R60, R60, R104 ;  /* 0x000000683c3c7220 */ /* 0x000fe20000400000 */
[----:B------:R-:W-:Y:S01]  /*69a0*/  F2FP.BF16.F32.PACK_AB R58, RZ, R58 ;  /* 0x0000003aff3a723e */ /* 0x000fe200000010ff */
[-C--:B------:R-:W-:Y:S01]  /*69b0*/  FMUL R62, R62, R104.reuse ;  /* 0x000000683e3e7220 */ /* 0x080fe20000400000 */
[----:B------:R-:W-:Y:S01]  /*69c0*/  F2FP.BF16.F32.PACK_AB R59, RZ, R59 ;  /* 0x0000003bff3b723e */ /* 0x000fe200000010ff */
[----:B------:R1:W-:Y:S01]  /*69d0*/  @P5 STG.E.U16 desc[UR36][R8.64+0x32], R85 ;  /* 0x0000325508005986 */ /* 0x0003e2000c101524 */
[----:B------:R-:W-:Y:S01]  /*69e0*/  ISETP.GT.AND P5, PT, R3, 0x8, P3 ;  /* 0x000000080300780c */ /* 0x000fe20001fa4270 */
[-C--:B------:R-:W-:Y:S01]  /*69f0*/  FMUL R63, R63, R104.reuse ;  /* 0x000000683f3f7220 */ /* 0x080fe20000400000 */
[----:B------:R-:W-:Y:S01]  /*6a00*/  F2FP.BF16.F32.PACK_AB R61, RZ, R61 ;  /* 0x0000003dff3d723e */ /* 0x000fe200000010ff */
[----:B------:R1:W-:Y:S01]  /*6a10*/  @P4 STG.E.U16 desc[UR36][R10.64+0x30], R86 ;  /* 0x000030560a004986 */ /* 0x0003e2000c101524 */
[C---:B------:R-:W-:Y:S01]  /*6a20*/  ISETP.GT.AND P4, PT, R3.reuse, 0x80, P2 ;  /* 0x000000800300780c */ /* 0x040fe20001784270 */
[-C--:B------:R-:W-:Y:S01]  /*6a30*/  FMUL R48, R48, R104.reuse ;  /* 0x0000006830307220 */ /* 0x080fe20000400000 */
[----:B------:R-:W-:Y:S01]  /*6a40*/  ISETP.GT.AND P2, PT, R3, 0x88, P2 ;  /* 0x000000880300780c */ /* 0x000fe20001744270 */
[----:B------:R-:W-:Y:S01]  /*6a50*/  FMUL R49, R49, R104 ;  /* 0x0000006831317220 */ /* 0x000fe20000400000 */
[----:B------:R-:W-:Y:S01]  /*6a60*/  F2FP.BF16.F32.PACK_AB R60, RZ, R60 ;  /* 0x0000003cff3c723e */ /* 0x000fe200000010ff */
[----:B------:R-:W-:Y:S01]  /*6a70*/  FMUL R51, R51, R104 ;  /* 0x0000006833337220 */ /* 0x000fe20000400000 */
[----:B------:R-:W-:Y:S01]  /*6a80*/  F2FP.BF16.F32.PACK_AB R62, RZ, R62 ;  /* 0x0000003eff3e723e */ /* 0x000fe200000010ff */
[----:B------:R-:W-:Y:S01]  /*6a90*/  FMUL R50, R50, R104 ;  /* 0x0000006832327220 */ /* 0x000fe20000400000 */
[----:B------:R-:W-:Y:S01]  /*6aa0*/  F2FP.BF16.F32.PACK_AB R63, RZ, R63 ;  /* 0x0000003fff3f723e */ /* 0x000fe200000010ff */
[----:B------:R1:W-:Y:S01]  /*6ab0*/  @P5 STG.E.U16 desc[UR36][R10.64+0x32], R87 ;  /* 0x000032570a005986 */ /* 0x0003e2000c101524 */
[----:B0-----:R-:W-:Y:S01]  /*6ac0*/  IADD3 R12, P5, R105, R4, RZ ;  /* 0x00000004690c7210 */ /* 0x001fe20007fbe0ff */
[----:B------:R-:W-:Y:S01]  /*6ad0*/  FMUL R52, R52, R104 ;  /* 0x0000006834347220 */ /* 0x000fe20000400000 */
[----:B------:R-:W-:Y:S01]  /*6ae0*/  F2FP.BF16.F32.PACK_AB R48, RZ, R48 ;  /* 0x00000030ff30723e */ /* 0x000fe200000010ff */
[----:B------:R1:W-:Y:S01]  /*6af0*/  @P4 STG.E.U16 desc[UR36][R4.64+0x20], R72 ;  /* 0x0000204804004986 */ /* 0x0003e2000c101524 */
[----:B------:R-:W-:Y:S01]  /*6b00*/  ISETP.GT.AND P4, PT, R3, 0x80, P0 ;  /* 0x000000800300780c */ /* 0x000fe20000784270 */
[----:B------:R-:W-:Y:S01]  /*6b10*/  IMAD.X R13, R7, 0x1, R5, P5 ;  /* 0x00000001070d7824 */ /* 0x000fe200028e0605 */
[----:B------:R-:W-:Y:S01]  /*6b20*/  ISETP.GT.AND P0, PT, R3, 0x88, P0 ;  /* 0x000000880300780c */ /* 0x000fe20000704270 */
[-C--:B------:R-:W-:Y:S01]  /*6b30*/  FMUL R53, R53, R104.reuse ;  /* 0x0000006835357220 */ /* 0x080fe20000400000 */
[----:B------:R-:W-:Y:S01]  /*6b40*/  F2FP.BF16.F32.PACK_AB R49, RZ, R49 ;  /* 0x00000031ff31723e */ /* 0x000fe200000010ff */
[-C--:B------:R-:W-:Y:S01]  /*6b50*/  FMUL R54, R54, R104.reuse ;  /* 0x0000006836367220 */ /* 0x080fe20000400000 */
[----:B------:R-:W-:Y:S01]  /*6b60*/  F2FP.BF16.F32.PACK_AB R51, RZ, R51 ;  /* 0x00000033ff33723e */ /* 0x000fe200000010ff */
[----:B------:R-:W-:Y:S01]  /*6b70*/  FMUL R55, R55, R104 ;  /* 0x0000006837377220 */ /* 0x000fe20000400000 */
[----:B------:R-:W-:Y:S01]  /*6b80*/  F2FP.BF16.F32.PACK_AB R50, RZ, R50 ;  /* 0x00000032ff32723e */ /* 0x000fe200000010ff */
[----:B------:R-:W-:Y:S01]  /*6b90*/  FMUL R40, R40, R104 ;  /* 0x0000006828287220 */ /* 0x000fe20000400000 */
[----:B------:R-:W-:Y:S01]  /*6ba0*/  F2FP.BF16.F32.PACK_AB R52, RZ, R52 ;  /* 0x00000034ff34723e */ /* 0x000fe200000010ff */
[-C--:B------:R-:W-:Y:S01]  /*6bb0*/  FMUL R41, R41, R104.reuse ;  /* 0x0000006829297220 */ /* 0x080fe20000400000 */
[----:B------:R-:W-:Y:S01]  /*6bc0*/  F2FP.BF16.F32.PACK_AB R53, RZ, R53 ;  /* 0x00000035ff35723e */ /* 0x000fe200000010ff */
[----:B------:R1:W-:Y:S01]  /*6bd0*/  @P4 STG.E.U16 desc[UR36][R4.64+0x22], R73 ;  /* 0x0000224904004986 */ /* 0x0003e2000c101524 */
[C---:B------:R-:W-:Y:S01]  /*6be0*/  ISETP.GT.AND P4, PT, R3.reuse, 0x80, P1 ;  /* 0x000000800300780c */ /* 0x040fe20000f84270 */
[-C--:B------:R-:W-:Y:S01]  /*6bf0*/  FMUL R42, R42, R104.reuse ;  /* 0x000000682a2a7220 */ /* 0x080fe20000400000 */
[C---:B------:R-:W-:Y:S01]  /*6c00*/  ISETP.GT.AND P1, PT, R3.reuse, 0x88, P1 ;  /* 0x000000880300780c */ /* 0x040fe20000f24270 */
[----:B------:R1:W-:Y:S01]  /*6c10*/  @P2 STG.E.U16 desc[UR36][R12.64+0x20], R74 ;  /* 0x0000204a0c002986 */ /* 0x0003e2000c101524 */
[----:B------:R-:W-:Y:S01]  /*6c20*/  ISETP.GT.AND P2, PT, R3, 0x80, P3 ;  /* 0x000000800300780c */ /* 0x000fe20001f44270 */
[----:B------:R-:W-:Y:S01]  /*6c30*/  FMUL R43, R43, R104 ;  /* 0x000000682b2b7220 */ /* 0x000fe20000400000 */
[----:B------:R-:W-:Y:S01]  /*6c40*/  ISETP.GT.AND P3, PT, R3, 0x88, P3 ;  /* 0x000000880300780c */ /* 0x000fe20001f64270 */
[----:B------:R1:W-:Y:S01]  /*6c50*/  @P0 STG.E.U16 desc[UR36][R12.64+0x22], R75 ;  /* 0x0000224b0c000986 */ /* 0x0003e2000c101524 */
[----:B------:R-:W-:Y:S01]  /*6c60*/  F2FP.BF16.F32.PACK_AB R54, RZ, R54 ;  /* 0x00000036ff36723e */ /* 0x000fe200000010ff */
[-C--:B------:R-:W-:Y:S01]  /*6c70*/  FMUL R44, R44, R104.reuse ;  /* 0x000000682c2c7220 */ /* 0x080fe20000400000 */
[----:B------:R-:W-:Y:S01]  /*6c80*/  F2FP.BF16.F32.PACK_AB R55, RZ, R55 ;  /* 0x00000037ff37723e */ /* 0x000fe200000010ff */
[----:B------:R-:W-:Y:S01]  /*6c90*/  FMUL R45, R45, R104 ;  /* 0x000000682d2d7220 */ /* 0x000fe20000400000 */
[----:B------:R-:W-:Y:S01]  /*6ca0*/  F2FP.BF16.F32.PACK_AB R40, RZ, R40 ;  /* 0x00000028ff28723e */ /* 0x000fe200000010ff */
[----:B------:R1:W-:Y:S01]  /*6cb0*/  @P4 STG.E.U16 desc[UR36][R4.64+0x30], R76 ;  /* 0x0000304c04004986 */ /* 0x0003e2000c101524 */
[----:B------:R-:W-:Y:S01]  /*6cc0*/  F2FP.BF16.F32.PACK_AB R41, RZ, R41 ;  /* 0x00000029ff29723e */ /* 0x000fe200000010ff */
[----:B------:R-:W-:Y:S01]  /*6cd0*/  FMUL R46, R46, R104 ;  /* 0x000000682e2e7220 */ /* 0x000fe20000400000 */
[----:B------:R-:W-:Y:S01]  /*6ce0*/  F2FP.BF16.F32.PACK_AB R42, RZ, R42 ;  /* 0x0000002aff2a723e */ /* 0x000fe200000010ff */
[----:B------:R1:W-:Y:S01]  /*6cf0*/  @P2 STG.E.U16 desc[UR36][R4.64+0x32], R77 ;  /* 0x0000324d04002986 */ /* 0x0003e2000c101524 */
[C---:B------:R-:W-:Y:S01]  /*6d00*/  ISETP.GT.AND P2, PT, R6.reuse, 0x21, PT ;  /* 0x000000210600780c */ /* 0x040fe20003f44270 */
[-C--:B------:R-:W-:Y:S01]  /*6d10*/  FMUL R47, R47, R104.reuse ;  /* 0x000000682f2f7220 */ /* 0x080fe20000400000 */
[----:B------:R-:W-:Y:S01]  /*6d20*/  F2FP.BF16.F32.PACK_AB R43, RZ, R43 ;  /* 0x0000002bff2b723e */ /* 0x000fe200000010ff */
[----:B------:R1:W-:Y:S01]  /*6d30*/  @P3 STG.E.U16 desc[UR36][R12.64+0x32], R79 ;  /* 0x0000324f0c003986 */ /* 0x0003e2000c101524 */
[----:B------:R-:W-:Y:S01]  /*6d40*/  ISETP.GT.AND P3, PT, R6, 0x20, PT ;  /* 0x000000200600780c */ /* 0x000fe20003f64270 */
[-C--:B------:R-:W-:Y:S01]  /*6d50*/  FMUL R32, R32, R104.reuse ;  /* 0x0000006820207220 */ /* 0x080fe20000400000 */
[C---:B------:R-:W-:Y:S01]  /*6d60*/  ISETP.GT.AND P4, PT, R3.reuse, RZ, P2 ;  /* 0x000000ff0300720c */ /* 0x040fe20001784270 */
[----:B------:R1:W-:Y:S01]  /*6d70*/  @P1 STG.E.U16 desc[UR36][R12.64+0x30], R78 ;  /* 0x0000304e0c001986 */ /* 0x0003e2000c101524 */
[----:B------:R-:W-:Y:S01]  /*6d80*/  ISETP.GT.AND P0, PT, R3, RZ, P3 ;  /* 0x000000ff0300720c */ /* 0x000fe20001f04270 */
[-C--:B------:R-:W-:Y:S01]  /*6d90*/  FMUL R33, R33, R104.reuse ;  /* 0x0000006821217220 */ /* 0x080fe20000400000 */
[C---:B------:R-:W-:Y:S01]  /*6da0*/  ISETP.GT.AND P1, PT, R3.reuse, 0x8, P2 ;  /* 0x000000080300780c */ /* 0x040fe20001724270 */
[-C--:B------:R-:W-:Y:S01]  /*6db0*/  FMUL R34, R34, R104.reuse ;  /* 0x0000006822227220 */ /* 0x080fe20000400000 */
[----:B------:R-:W-:Y:S01]  /*6dc0*/  ISETP.GT.AND P5, PT, R3, 0x8, P3 ;  /* 0x000000080300780c */ /* 0x000fe20001fa4270 */
[----:B------:R-:W-:Y:S01]  /*6dd0*/  FMUL R35, R35, R104 ;  /* 0x0000006823237220 */ /* 0x000fe20000400000 */
        /* <DEDUP_REMOVED lines=15> */
[----:B------:R-:W-:Y:S01]  /*6ed0*/  FMUL R24, R24, R104 ;  /* 0x0000006818187220 */ /* 0x000fe20000400000 */
[----:B------:R-:W-:Y:S01]  /*6ee0*/  F2FP.BF16.F32.PACK_AB R34, RZ, R34 ;  /* 0x00000022ff22723e */ /* 0x000fe200000010ff */
[----:B------:R1:W-:Y:S01]  /*6ef0*/  @P5 STG.E.U16 desc[UR36][R10.64+0x40], R66 ;  /* 0x000040420a005986 */ /* 0x0003e2000c101524 */
[----:B------:R-:W-:Y:S01]  /*6f00*/  ISETP.GT.AND P5, PT, R3, RZ, P0 ;  /* 0x000000ff0300720c */ /* 0x000fe200007a4270 */
[-C--:B------:R-:W-:Y:S01]  /*6f10*/  FMUL R25, R25, R104.reuse ;  /* 0x0000006819197220 */ /* 0x080fe20000400000 */
[----:B------:R-:W-:Y:S01]  /*6f20*/  ISETP.GT.AND P4, PT, R3, RZ, P1 ;  /* 0x000000ff0300720c */ /* 0x000fe20000f84270 */
        /* <DEDUP_REMOVED lines=12> */
[----:B------:R-:W-:Y:S01]  /*6ff0*/  FMUL R31, R31, R104 ;  /* 0x000000681f1f7220 */ /* 0x000fe20000400000 */
[----:B------:R-:W-:Y:S01]  /*7000*/  F2FP.BF16.F32.PACK_AB R24, RZ, R24 ;  /* 0x00000018ff18723e */ /* 0x000fe200000010ff */
[----:B------:R1:W-:Y:S01]  /*7010*/  @P4 STG.E.U16 desc[UR36][R8.64+0x52], R69 ;  /* 0x0000524508004986 */ /* 0x0003e2000c101524 */
[----:B------:R-:W-:-:S02]  /*7020*/  ISETP.GT.AND P4, PT, R3, 0x8, P1 ;  /* 0x000000080300780c */ /* 0x000fc40000f84270 */
[----:B------:R-:W-:Y:S02]  /*7030*/  F2FP.BF16.F32.PACK_AB R25, RZ, R25 ;  /* 0x00000019ff19723e */ /* 0x000fe400000010ff */
[----:B------:R-:W-:Y:S02]  /*7040*/  F2FP.BF16.F32.PACK_AB R26, RZ, R26 ;  /* 0x0000001aff1a723e */ /* 0x000fe400000010ff */
[----:B------:R-:W-:Y:S02]  /*7050*/  F2FP.BF16.F32.PACK_AB R27, RZ, R27 ;  /* 0x0000001bff1b723e */ /* 0x000fe400000010ff */
[----:B------:R-:W-:Y:S01]  /*7060*/  F2FP.BF16.F32.PACK_AB R28, RZ, R28 ;  /* 0x0000001cff1c723e */ /* 0x000fe200000010ff */
[----:B------:R1:W-:Y:S01]  /*7070*/  @P5 STG.E.U16 desc[UR36][R10.64+0x50], R70 ;  /* 0x000050460a005986 */ /* 0x0003e2000c101524 */
[C---:B------:R-:W-:Y:S02]  /*7080*/  ISETP.GT.AND P5, PT, R3.reuse, 0x80, P3 ;  /* 0x000000800300780c */ /* 0x040fe40001fa4270 */
[C---:B------:R-:W-:Y:S01]  /*7090*/  ISETP.GT.AND P3, PT, R3.reuse, 0x88, P3 ;  /* 0x000000880300780c */ /* 0x040fe20001f64270 */
[----:B------:R1:W-:Y:S01]  /*70a0*/  @P4 STG.E.U16 desc[UR36][R10.64+0x52], R71 ;  /* 0x000052470a004986 */ /* 0x0003e2000c101524 */
[----:B------:R-:W-:-:S02]  /*70b0*/  ISETP.GT.AND P4, PT, R3, 0x80, P2 ;  /* 0x000000800300780c */ /* 0x000fc40001784270 */
[C---:B------:R-:W-:Y:S02]  /*70c0*/  ISETP.GT.AND P2, PT, R3.reuse, 0x88, P2 ;  /* 0x000000880300780c */ /* 0x040fe40001744270 */
[----:B------:R-:W-:Y:S02]  /*70d0*/  F2FP.BF16.F32.PACK_AB R29, RZ, R29 ;  /* 0x0000001dff1d723e */ /* 0x000fe400000010ff */
[----:B------:R-:W-:Y:S02]  /*70e0*/  F2FP.BF16.F32.PACK_AB R30, RZ, R30 ;  /* 0x0000001eff1e723e */ /* 0x000fe400000010ff */
[----:B------:R-:W-:Y:S01]  /*70f0*/  F2FP.BF16.F32.PACK_AB R31, RZ, R31 ;  /* 0x0000001fff1f723e */ /* 0x000fe200000010ff */
[----:B------:R1:W-:Y:S04]  /*7100*/  @P5 STG.E.U16 desc[UR36][R4.64+0x40], R56 ;  /* 0x0000403804005986 */ /* 0x0003e8000c101524 */
[----:B------:R1:W-:Y:S01]  /*7110*/  @P4 STG.E.U16 desc[UR36][R4.64+0x42], R57 ;  /* 0x0000423904004986 */ /* 0x0003e2000c101524 */
[----:B------:R-:W-:-:S02]  /*7120*/  ISETP.GT.AND P4, PT, R3, 0x80, P0 ;  /* 0x000000800300780c */ /* 0x000fc40000784270 */
[C---:B------:R-:W-:Y:S01]  /*7130*/  ISETP.GT.AND P0, PT, R3.reuse, 0x88, P0 ;  /* 0x000000880300780c */ /* 0x040fe20000704270 */
[----:B------:R1:W-:Y:S01]  /*7140*/  @P3 STG.E.U16 desc[UR36][R12.64+0x40], R58 ;  /* 0x0000403a0c003986 */ /* 0x0003e2000c101524 */
[C---:B------:R-:W-:Y:S02]  /*7150*/  ISETP.GT.AND P3, PT, R3.reuse, 0x80, P1 ;  /* 0x000000800300780c */ /* 0x040fe40000f64270 */
[----:B------:R-:W-:Y:S01]  /*7160*/  ISETP.GT.AND P1, PT, R3, 0x88, P1 ;  /* 0x000000880300780c */ /* 0x000fe20000f24270 */
[----:B------:R1:W-:Y:S01]  /*7170*/  @P2 STG.E.U16 desc[UR36][R12.64+0x42], R59 ;  /* 0x0000423b0c002986 */ /* 0x0003e2000c101524 */
[----:B------:R-:W-:-:S05]  /*7180*/  ISETP.GT.AND P2, PT, R6, 0x31, PT ;  /* 0x000000310600780c */ /* 0x000fca0003f44270 */
[----:B------:R1:W-:Y:S01]  /*7190*/  @P4 STG.E.U16 desc[UR36][R4.64+0x50], R60 ;  /* 0x0000503c04004986 */ /* 0x0003e2000c101524 */
[----:B------:R-:W-:-:S03]  /*71a0*/  ISETP.GT.AND P4, PT, R3, RZ, P2 ;  /* 0x000000ff0300720c */ /* 0x000fc60001784270 */
[----:B------:R1:W-:Y:S01]  /*71b0*/  @P3 STG.E.U16 desc[UR36][R4.64+0x52], R61 ;  /* 0x0000523d04003986 */ /* 0x0003e2000c101524 */
[----:B------:R-:W-:-:S03]  /*71c0*/  ISETP.GT.AND P3, PT, R6, 0x30, PT ;  /* 0x000000300600780c */ /* 0x000fc60003f64270 */
[----:B------:R1:W-:Y:S01]  /*71d0*/  @P0 STG.E.U16 desc[UR36][R12.64+0x50], R62 ;  /* 0x0000503e0c000986 */ /* 0x0003e2000c101524 */
[C---:B------:R-:W-:Y:S02]  /*71e0*/  ISETP.GT.AND P0, PT, R3.reuse, RZ, P3 ;  /* 0x000000ff0300720c */ /* 0x040fe40001f04270 */
[C---:B------:R-:W-:Y:S01]  /*71f0*/  ISETP.GT.AND P5, PT, R3.reuse, 0x8, P3 ;  /* 0x000000080300780c */ /* 0x040fe20001fa4270 */
[----:B------:R1:W-:Y:S01]  /*7200*/  @P1 STG.E.U16 desc[UR36][R12.64+0x52], R63 ;  /* 0x0000523f0c001986 */ /* 0x0003e2000c101524 */
[----:B------:R-:W-:-:S03]  /*7210*/  ISETP.GT.AND P1, PT, R3, 0x8, P2 ;  /* 0x000000080300780c */ /* 0x000fc60001724270 */
[----:B------:R1:W-:Y:S06]  /*7220*/  @P4 STG.E.U16 desc[UR36][R8.64+0x62], R49 ;  /* 0x0000623108004986 */ /* 0x0003ec000c101524 */
[----:B------:R1:W-:Y:S01]  /*7230*/  @P0 STG.E.U16 desc[UR36][R8.64+0x60], R48 ;  /* 0x0000603008000986 */ /* 0x0003e2000c101524 */
[----:B------:R-:W-:-:S03]  /*7240*/  ISETP.GT.AND P0, PT, R6, 0x38, PT ;  /* 0x000000380600780c */ /* 0x000fc60003f04270 */
[----:B------:R1:W-:Y:S01]  /*7250*/  @P1 STG.E.U16 desc[UR36][R10.64+0x62], R51 ;  /* 0x000062330a001986 */ /* 0x0003e2000c101524 */
[----:B------:R-:W-:-:S03]  /*7260*/  ISETP.GT.AND P1, PT, R6, 0x39, PT ;  /* 0x000000390600780c */ /* 0x000fc60003f24270 */
[----:B------:R1:W-:Y:S01]  /*7270*/  @P5 STG.E.U16 desc[UR36][R10.64+0x60], R50 ;  /* 0x000060320a005986 */ /* 0x0003e2000c101524 */
[C---:B------:R-:W-:Y:S02]  /*7280*/  ISETP.GT.AND P5, PT, R3.reuse, RZ, P0 ;  /* 0x000000ff0300720c */ /* 0x040fe400007a4270 */
[----:B------:R-:W-:-:S11]  /*7290*/  ISETP.GT.AND P4, PT, R3, RZ, P1 ;  /* 0x000000ff0300720c */ /* 0x000fd60000f84270 */
[----:B------:R1:W-:Y:S01]  /*72a0*/  @P5 STG.E.U16 desc[UR36][R8.64+0x70], R52 ;  /* 0x0000703408005986 */ /* 0x0003e2000c101524 */
[----:B------:R-:W-:-:S03]  /*72b0*/  ISETP.GT.AND P5, PT, R3, 0x8, P0 ;  /* 0x000000080300780c */ /* 0x000fc600007a4270 */
[----:B------:R1:W-:Y:S01]  /*72c0*/  @P4 STG.E.U16 desc[UR36][R8.64+0x72], R53 ;  /* 0x0000723508004986 */ /* 0x0003e2000c101524 */
[----:B------:R-:W-:-:S09]  /*72d0*/  ISETP.GT.AND P4, PT, R3, 0x8, P1 ;  /* 0x000000080300780c */ /* 0x000fd20000f84270 */
[----:B------:R1:W-:Y:S01]  /*72e0*/  @P5 STG.E.U16 desc[UR36][R10.64+0x70], R54 ;  /* 0x000070360a005986 */ /* 0x0003e2000c101524 */
[C---:B------:R-:W-:Y:S02]  /*72f0*/  ISETP.GT.AND P5, PT, R3.reuse, 0x80, P3 ;  /* 0x000000800300780c */ /* 0x040fe40001fa4270 */
[C---:B------:R-:W-:Y:S01]  /*7300*/  ISETP.GT.AND P3, PT, R3.reuse, 0x88, P3 ;  /* 0x000000880300780c */ /* 0x040fe20001f64270 */
[----:B------:R1:W-:Y:S01]  /*7310*/  @P4 STG.E.U16 desc[UR36][R10.64+0x72], R55 ;  /* 0x000072370a004986 */ /* 0x0003e2000c101524 */
[C---:B------:R-:W-:Y:S02]  /*7320*/  ISETP.GT.AND P4, PT, R3.reuse, 0x80, P2 ;  /* 0x000000800300780c */ /* 0x040fe40001784270 */
[----:B------:R-:W-:-:S07]  /*7330*/  ISETP.GT.AND P2, PT, R3, 0x88, P2 ;  /* 0x000000880300780c */ /* 0x000fce0001744270 */
[----:B------:R1:W-:Y:S04]  /*7340*/  @P5 STG.E.U16 desc[UR36][R4.64+0x60], R40 ;  /* 0x0000602804005986 */ /* 0x0003e8000c101524 */
[----:B------:R1:W-:Y:S01]  /*7350*/  @P4 STG.E.U16 desc[UR36][R4.64+0x62], R41 ;  /* 0x0000622904004986 */ /* 0x0003e2000c101524 */
[C---:B------:R-:W-:Y:S02]  /*7360*/  ISETP.GT.AND P4, PT, R3.reuse, 0x80, P0 ;  /* 0x000000800300780c */ /* 0x040fe40000784270 */
[C---:B------:R-:W-:Y:S01]  /*7370*/  ISETP.GT.AND P0, PT, R3.reuse, 0x88, P0 ;  /* 0x000000880300780c */ /* 0x040fe20000704270 */
[----:B------:R1:W-:Y:S01]  /*7380*/  @P3 STG.E.U16 desc[UR36][R12.64+0x60], R42 ;  /* 0x0000602a0c003986 */ /* 0x0003e2000c101524 */
[C---:B------:R-:W-:Y:S02]  /*7390*/  ISETP.GT.AND P3, PT, R3.reuse, 0x80, P1 ;  /* 0x000000800300780c */ /* 0x040fe40000f64270 */
[----:B------:R-:W-:Y:S01]  /*73a0*/  ISETP.GT.AND P1, PT, R3, 0x88, P1 ;  /* 0x000000880300780c */ /* 0x000fe20000f24270 */
[----:B------:R1:W-:Y:S06]  /*73b0*/  @P2 STG.E.U16 desc[UR36][R12.64+0x62], R43 ;  /* 0x0000622b0c002986 */ /* 0x0003ec000c101524 */
[----:B------:R1:W-:Y:S04]  /*73c0*/  @P4 STG.E.U16 desc[UR36][R4.64+0x70], R44 ;  /* 0x0000702c04004986 */ /* 0x0003e8000c101524 */
[----:B------:R1:W-:Y:S01]  /*73d0*/  @P3 STG.E.U16 desc[UR36][R4.64+0x72], R45 ;  /* 0x0000722d04003986 */ /* 0x0003e2000c101524 */
[----:B------:R-:W-:-:S03]  /*73e0*/  ISETP.GT.AND P3, PT, R6, 0x40, PT ;  /* 0x000000400600780c */ /* 0x000fc60003f64270 */
[----:B------:R1:W-:Y:S01]  /*73f0*/  @P0 STG.E.U16 desc[UR36][R12.64+0x70], R46 ;  /* 0x0000702e0c000986 */ /* 0x0003e2000c101524 */
[----:B------:R-:W-:Y:S02]  /*7400*/  ISETP.GT.AND P0, PT, R6, 0x41, PT ;  /* 0x000000410600780c */ /* 0x000fe40003f04270 */
[C---:B------:R-:W-:Y:S01]  /*7410*/  ISETP.GT.AND P4, PT, R3.reuse, 0x8, P3 ;  /* 0x000000080300780c */ /* 0x040fe20001f84270 */
[----:B------:R1:W-:Y:S01]  /*7420*/  @P1 STG.E.U16 desc[UR36][R12.64+0x72], R47 ;  /* 0x0000722f0c001986 */ /* 0x0003e2000c101524 */
[C---:B------:R-:W-:Y:S02]  /*7430*/  ISETP.GT.AND P1, PT, R3.reuse, RZ, P3 ;  /* 0x000000ff0300720c */ /* 0x040fe40001f24270 */
[C---:B------:R-:W-:Y:S02]  /*7440*/  ISETP.GT.AND P2, PT, R3.reuse, RZ, P0 ;  /* 0x000000ff0300720c */ /* 0x040fe40000744270 */
[----:B------:R-:W-:-:S09]  /*7450*/  ISETP.GT.AND P5, PT, R3, 0x8, P0 ;  /* 0x000000080300780c */ /* 0x000fd200007a4270 */
[----:B------:R1:W-:Y:S01]  /*7460*/  @P1 STG.E.U16 desc[UR36][R8.64+0x80], R32 ;  /* 0x0000802008001986 */ /* 0x0003e2000c101524 */
[----:B------:R-:W-:-:S03]  /*7470*/  ISETP.GT.AND P1, PT, R6, 0x48, PT ;  /* 0x000000480600780c */ /* 0x000fc60003f24270 */
[----:B------:R1:W-:Y:S01]  /*7480*/  @P2 STG.E.U16 desc[UR36][R8.64+0x82], R33 ;  /* 0x0000822108002986 */ /* 0x0003e2000c101524 */
[----:B------:R-:W-:-:S03]  /*7490*/  ISETP.GT.AND P2, PT, R6, 0x49, PT ;  /* 0x000000490600780c */ /* 0x000fc60003f44270 */
[----:B------:R1:W-:Y:S01]  /*74a0*/  @P4 STG.E.U16 desc[UR36][R10.64+0x80], R34 ;  /* 0x000080220a004986 */ /* 0x0003e2000c101524 */
[----:B------:R-:W-:-:S03]  /*74b0*/  ISETP.GT.AND P4, PT, R3, RZ, P2 ;  /* 0x000000ff0300720c */ /* 0x000fc60001784270 */
[----:B------:R1:W-:Y:S01]  /*74c0*/  @P5 STG.E.U16 desc[UR36][R10.64+0x82], R35 ;  /* 0x000082230a005986 */ /* 0x0003e2000c101524 */
[----:B------:R-:W-:-:S09]  /*74d0*/  ISETP.GT.AND P5, PT, R3, RZ, P1 ;  /* 0x000000ff0300720c */ /* 0x000fd20000fa4270 */
        /* <DEDUP_REMOVED lines=10> */
[----:B------:R1:W-:Y:S01]  /*7580*/  @P4 STG.E.U16 desc[UR36][R4.64+0x80], R24 ;  /* 0x0000801804004986 */ /* 0x0003e2000c101524 */
[C---:B------:R-:W-:Y:S02]  /*7590*/  ISETP.GT.AND P4, PT, R3.reuse, 0x80, P1 ;  /* 0x000000800300780c */ /* 0x040fe40000f84270 */
[C---:B------:R-:W-:Y:S01]  /*75a0*/  ISETP.GT.AND P1, PT, R3.reuse, 0x88, P1 ;  /* 0x000000880300780c */ /* 0x040fe20000f24270 */
[----:B------:R1:W-:Y:S01]  /*75b0*/  @P5 STG.E.U16 desc[UR36][R4.64+0x82], R25 ;  /* 0x0000821904005986 */ /* 0x0003e2000c101524 */
[C---:B------:R-:W-:Y:S02]  /*75c0*/  ISETP.GT.AND P5, PT, R3.reuse, 0x80, P2 ;  /* 0x000000800300780c */ /* 0x040fe400017a4270 */
[----:B------:R-:W-:Y:S01]  /*75d0*/  ISETP.GT.AND P2, PT, R3, 0x88, P2 ;  /* 0x000000880300780c */ /* 0x000fe20001744270 */
[----:B------:R1:W-:Y:S04]  /*75e0*/  @P3 STG.E.U16 desc[UR36][R12.64+0x80], R26 ;  /* 0x0000801a0c003986 */ /* 0x0003e8000c101524 */
[----:B------:R1:W-:Y:S04]  /*75f0*/  @P0 STG.E.U16 desc[UR36][R12.64+0x82], R27 ;  /* 0x0000821b0c000986 */ /* 0x0003e8000c101524 */
[----:B------:R1:W-:Y:S04]  /*7600*/  @P4 STG.E.U16 desc[UR36][R4.64+0x90], R28 ;  /* 0x0000901c04004986 */ /* 0x0003e8000c101524 */
[----:B------:R1:W-:Y:S04]  /*7610*/  @P5 STG.E.U16 desc[UR36][R4.64+0x92], R29 ;  /* 0x0000921d04005986 */ /* 0x0003e8000c101524 */
[----:B------:R1:W-:Y:S04]  /*7620*/  @P1 STG.E.U16 desc[UR36][R12.64+0x90], R30 ;  /* 0x0000901e0c001986 */ /* 0x0003e8000c101524 */
[----:B------:R1:W-:Y:S02]  /*7630*/  @P2 STG.E.U16 desc[UR36][R12.64+0x92], R31 ;  /* 0x0000921f0c002986 */ /* 0x0003e4000c101524 */
.L_x_189:
[----:B------:R-:W-:Y:S05]  /*7640*/  BSYNC B0 ;  /* 0x0000000000007941 */ /* 0x000fea0003800000 */
.L_x_33:
[----:B------:R-:W-:Y:S01]  /*7650*/  ULDC UR4, c[0x0][0xc] ;  /* 0x0000030000047ab9 */ /* 0x000fe20000000800 */
[----:B------:R-:W-:Y:S01]  /*7660*/  ULDC UR5, c[0x0][0x10] ;  /* 0x0000040000057ab9 */ /* 0x000fe20000000800 */
[----:B------:R-:W2:Y:S01]  /*7670*/  LDC R3, c[0x0][0x14] ;  /* 0x00000500ff037b82 */ /* 0x000ea20000000800 */
[----:B------:R-:W-:Y:S01]  /*7680*/  UIMAD.WIDE.U32 UR4, UR4, UR5, URZ ;  /* 0x00000005040472a5 */ /* 0x000fe2000f8e003f */
[----:B------:R-:W-:Y:S02]  /*7690*/  IMAD.MOV.U32 R108, RZ, RZ, -0x1 ;  /* 0xffffffffff6c7424 */ /* 0x000fe400078e00ff */
[----:B------:R-:W-:-:S03]  /*76a0*/  IMAD.MOV.U32 R105, RZ, RZ, -0x1 ;  /* 0xffffffffff697424 */ /* 0x000fc600078e00ff */
[----:B--2---:R-:W-:-:S04]  /*76b0*/  IMAD.WIDE.U32 R16, R3, UR4, R16 ;  /* 0x0000000403107c25 */ /* 0x004fc8000f8e0010 */
[----:B------:R-:W-:Y:S01]  /*76c0*/  IMAD R3, R3, UR5, RZ ;  /* 0x0000000503037c24 */ /* 0x000fe2000f8e02ff */
[----:B------:R-:W-:Y:S02]  /*76d0*/  ULDC.64 UR4, c[0x0][0x650] ;  /* 0x0001940000047ab9 */ /* 0x000fe40000000a00 */
[----:B------:R-:W-:Y:S01]  /*76e0*/  ISETP.GE.U32.AND P0, PT, R16, UR4, PT ;  /* 0x0000000410007c0c */ /* 0x000fe2000bf06070 */
[--C-:B------:R-:W-:Y:S01]  /*76f0*/  IMAD.IADD R17, R17, 0x1, R3.reuse ;  /* 0x0000000111117824 */ /* 0x100fe200078e0203 */
[----:B------:R-:W-:-:S04]  /*7700*/  PRMT R3, RZ, 0x7610, R3 ;  /* 0x00007610ff037816 */ /* 0x000fc80000000003 */
[----:B------:R-:W-:-:S13]  /*7710*/  ISETP.GE.U32.AND.EX P0, PT, R17, UR5, PT, P0 ;  /* 0x0000000511007c0c */ /* 0x000fda000bf06100 */
[----:B------:R-:W-:Y:S05]  /*7720*/  @P0 BRA `(.L_x_190) ;  /* 0x0000000400640947 */ /* 0x000fea0003800000 */
[----:B-1-3--:R-:W1:Y:S01]  /*7730*/  S2R R12, SR_CTAID.X ;  /* 0x00000000000c7919 */ /* 0x00ae620000002500 */
[----:B0-----:R-:W0:Y:S01]  /*7740*/  LDC.64 R10, c[0x0][0x628] ;  /* 0x00018a00ff0a7b82 */ /* 0x001e220000000a00 */
[----:B------:R-:W-:Y:S01]  /*7750*/  ULDC UR4, c[0x0][0x150] ;  /* 0x0000540000047ab9 */ /* 0x000fe20000000800 */
[----:B------:R-:W-:Y:S01]  /*7760*/  IMAD.MOV.U32 R8, RZ, RZ, R16 ;  /* 0x000000ffff087224 */ /* 0x000fe200078e0010 */
[----:B------:R-:W2:Y:S01]  /*7770*/  S2R R24, SR_CTAID.Y ;  /* 0x0000000000187919 */ /* 0x000ea20000002600 */
[----:B------:R-:W-:-:S04]  /*7780*/  IMAD.MOV.U32 R9, RZ, RZ, R17 ;  /* 0x000000ffff097224 */ /* 0x000fc800078e0011 */
[----:B------:R-:W3:Y:S08]  /*7790*/  LDC R21, c[0x0][0x144] ;  /* 0x00005100ff157b82 */ /* 0x000ef00000000800 */
[----:B------:R-:W2:Y:S08]  /*77a0*/  LDC R0, c[0x0][0x630] ;  /* 0x00018c00ff007b82 */ /* 0x000eb00000000800 */
[----:B----4-:R-:W4:Y:S01]  /*77b0*/  LDC.64 R14, c[0x0][0x620] ;  /* 0x00018800ff0e7b82 */ /* 0x010f220000000a00 */
[----:B0-----:R-:W-:-:S04]  /*77c0*/  ISETP.NE.U32.AND P0, PT, R10, RZ, PT ;  /* 0x000000ff0a00720c */ /* 0x001fc80003f05070 */
[----:B------:R-:W-:Y:S02]  /*77d0*/  ISETP.NE.AND.EX P0, PT, R11, RZ, PT, P0 ;  /* 0x000000ff0b00720c */ /* 0x000fe40003f05300 */
[----:B-1----:R-:W-:-:S05]  /*77e0*/  I2FP.F32.U32 R3, R12 ;  /* 0x0000000c00037245 */ /* 0x002fca0000201000 */
[----:B------:R-:W-:-:S04]  /*77f0*/  FMUL R3, R3, UR4 ;  /* 0x0000000403037c20 */ /* 0x000fc80008400000 */
[----:B------:R0:W1:Y:S02]  /*7800*/  F2I.U32.TRUNC.NTZ R20, R3 ;  /* 0x0000000300147305 */ /* 0x000064000020f000 */
[----:B--23--:R-:W-:Y:S05]  /*7810*/  @!P0 BRA `(.L_x_191) ;  /* 0x0000000000288947 */ /* 0x00cfea0003800000 */
[----:B0-----:R-:W0:Y:S02]  /*7820*/  LDC R3, c[0x0][0x634] ;  /* 0x00018d00ff037b82 */ /* 0x001e240000000800 */
        /* <DEDUP_REMOVED lines=9> */
.L_x_191:
[----:B------:R-:W2:Y:S01]  /*78c0*/  LDC.64 R28, c[0x0][0x640] ;  /* 0x00019000ff1c7b82 */ /* 0x000ea20000000a00 */
[-CC-:B------:R-:W-:Y:S01]  /*78d0*/  SHF.R.U64 R105, R8, R0.reuse, R9.reuse ;  /* 0x0000000008697219 */ /* 0x180fe20000001209 */
[----:B-1----:R-:W-:Y:S01]  /*78e0*/  IMAD.MOV R20, RZ, RZ, -R20 ;  /* 0x000000ffff147224 */ /* 0x002fe200078e0a14 */
[----:B------:R-:W-:Y:S01]  /*78f0*/  SHF.R.U32.HI R0, RZ, R0, R9 ;  /* 0x00000000ff007219 */ /* 0x000fe20000011609 */
[----:B------:R-:W-:Y:S01]  /*7900*/  ULDC UR4, c[0x0][0x154] ;  /* 0x0000550000047ab9 */ /* 0x000fe20000000800 */
[----:B0-----:R-:W-:Y:S01]  /*7910*/  IADD3 R3, P0, RZ, -R105, RZ ;  /* 0x80000069ff037210 */ /* 0x001fe20007f1e0ff */
[----:B------:R-:W-:Y:S02]  /*7920*/  IMAD R21, R21, R20, R12 ;  /* 0x0000001415157224 */ /* 0x000fe400078e020c */
[----:B------:R-:W0:Y:S01]  /*7930*/  LDC R6, c[0x0][0x618] ;  /* 0x00018600ff067b82 */ /* 0x000e220000000800 */
[----:B------:R-:W-:Y:S02]  /*7940*/  IMAD.MOV.U32 R7, RZ, RZ, 0x1 ;  /* 0x00000001ff077424 */ /* 0x000fe400078e00ff */
[----:B------:R-:W-:-:S04]  /*7950*/  IMAD.X R5, RZ, RZ, ~R0, P0 ;  /* 0x000000ffff057224 */ /* 0x000fc800000e0e00 */
[-C--:B----4-:R-:W-:Y:S01]  /*7960*/  IMAD R0, R5, R14.reuse, RZ ;  /* 0x0000000e05007224 */ /* 0x090fe200078e02ff */
[----:B------:R-:W1:Y:S01]  /*7970*/  LDC R8, c[0x0][0x608] ;  /* 0x00018200ff087b82 */ /* 0x000e620000000800 */
[----:B------:R-:W-:-:S04]  /*7980*/  IMAD.WIDE.U32 R4, R3, R14, R16 ;  /* 0x0000000e03047225 */ /* 0x000fc800078e0010 */
[----:B------:R-:W-:Y:S01]  /*7990*/  IMAD R3, R3, R15, R0 ;  /* 0x0000000f03037224 */ /* 0x000fe200078e0200 */
[----:B------:R-:W-:Y:S02]  /*79a0*/  I2FP.F32.U32 R0, R24 ;  /* 0x0000001800007245 */ /* 0x000fe40000201000 */
[----:B------:R-:W3:Y:S01]  /*79b0*/  LDC R26, c[0x0][0x658] ;  /* 0x00019600ff1a7b82 */ /* 0x000ee20000000800 */
[----:B------:R-:W-:Y:S01]  /*79c0*/  IMAD.IADD R3, R5, 0x1, R3 ;  /* 0x0000000105037824 */ /* 0x000fe200078e0203 */
[----:B--2---:R-:W-:Y:S01]  /*79d0*/  ISETP.NE.U32.AND P0, PT, R28, RZ, PT ;  /* 0x000000ff1c00720c */ /* 0x004fe20003f05070 */
[----:B------:R-:W-:Y:S01]  /*79e0*/  FMUL R0, R0, UR4 ;  /* 0x0000000400007c20 */ /* 0x000fe20008400000 */
[----:B------:R-:W-:Y:S02]  /*79f0*/  IMAD.MOV.U32 R5, RZ, RZ, -0x1 ;  /* 0xffffffffff057424 */ /* 0x000fe400078e00ff */
[----:B------:R-:W-:Y:S01]  /*7a00*/  ISETP.NE.AND.EX P0, PT, R29, RZ, PT, P0 ;  /* 0x000000ff1d00720c */ /* 0x000fe20003f05300 */
[----:B------:R2:W4:Y:S01]  /*7a10*/  F2I.U32.TRUNC.NTZ R13, R0 ;  /* 0x00000000000d7305 */ /* 0x000522000020f000 */
[----:B------:R-:W2:Y:S01]  /*7a20*/  LDC R15, c[0x0][0x148] ;  /* 0x00005200ff0f7b82 */ /* 0x000ea20000000800 */
[----:B0-----:R-:W-:-:S02]  /*7a30*/  SHF.R.U64 R12, R4, R6, R3 ;  /* 0x00000006040c7219 */ /* 0x001fc40000001203 */
[----:B------:R-:W-:-:S05]  /*7a40*/  SHF.R.U32.HI R3, RZ, R6, R3 ;  /* 0x00000006ff037219 */ /* 0x000fca0000011603 */
[----:B------:R-:W0:Y:S01]  /*7a50*/  LDC R20, c[0x0][0x600] ;  /* 0x00018000ff147b82 */ /* 0x000e220000000800 */
[-CC-:B-1----:R-:W-:Y:S02]  /*7a60*/  SHF.R.U64 R10, R12, R8.reuse, R3.reuse ;  /* 0x000000080c0a7219 */ /* 0x182fe40000001203 */
[----:B------:R-:W-:-:S05]  /*7a70*/  SHF.R.U32.HI R3, RZ, R8, R3 ;  /* 0x00000008ff037219 */ /* 0x000fca0000011603 */
[----:B------:R-:W1:Y:S01]  /*7a80*/  LDC R27, c[0x0][0x648] ;  /* 0x00019200ff1b7b82 */ /* 0x000e620000000800 */
[-C--:B---3--:R-:W-:Y:S02]  /*7a90*/  SHF.L.U32 R4, R5, R26.reuse, RZ ;  /* 0x0000001a05047219 */ /* 0x088fe400000006ff */
[-CC-:B------:R-:W-:Y:S02]  /*7aa0*/  SHF.R.U64 R14, R10, R26.reuse, R3.reuse ;  /* 0x0000001a0a0e7219 */ /* 0x180fe40000001203 */
[----:B------:R-:W-:Y:S02]  /*7ab0*/  SHF.R.U32.HI R5, RZ, R26, R3 ;  /* 0x0000001aff057219 */ /* 0x000fe40000011603 */
[----:B------:R-:W-:Y:S01]  /*7ac0*/  LOP3.LUT R25, RZ, R4, RZ, 0x33, !PT ;  /* 0x00000004ff197212 */ /* 0x000fe200078e33ff */
[----:B------:R-:W3:Y:S01]  /*7ad0*/  LDC R30, c[0x0][0x638] ;  /* 0x00018e00ff1e7b82 */ /* 0x000ee20000000800 */
[----:B------:R-:W-:Y:S01]  /*7ae0*/  SHF.L.U32 R26, R7, R26, RZ ;  /* 0x0000001a071a7219 */ /* 0x000fe200000006ff */
[----:B------:R-:W-:-:S06]  /*7af0*/  IMAD.MOV.U32 R4, RZ, RZ, R14 ;  /* 0x000000ffff047224 */ /* 0x000fcc00078e000e */
[----:B------:R-:W0:Y:S01]  /*7b00*/  LDC R31, c[0x0][0x610] ;  /* 0x00018400ff1f7b82 */ /* 0x000e220000000800 */
[----:B----4-:R-:W-:Y:S05]  /*7b10*/  @!P0 BRA `(.L_x_192) ;  /* 0x0000000000288947 */ /* 0x010fea0003800000 */
        /* <DEDUP_REMOVED lines=10> */
.L_x_192:
[----:B------:R-:W-:Y:S01]  /*7bc0*/  ISETP.NE.AND P0, PT, R2, 0x1, PT ;  /* 0x000000010200780c */ /* 0x000fe20003f05270 */
[----:B0-----:R-:W-:Y:S01]  /*7bd0*/  VIADD R7, R20, 0xffffffff ;  /* 0xffffffff14077836 */ /* 0x001fe20000000000 */
[----:B-12---:R-:W-:Y:S01]  /*7be0*/  SHF.R.U64 R0, R4, R27, R5 ;  /* 0x0000001b04007219 */ /* 0x006fe20000001205 */
[----:B------:R-:W-:Y:S01]  /*7bf0*/  IMAD.MOV R13, RZ, RZ, -R13 ;  /* 0x000000ffff0d7224 */ /* 0x000fe200078e0a0d */
[----:B------:R-:W-:Y:S01]  /*7c00*/  LOP3.LUT R5, R10, R25, RZ, 0xc0, !PT ;  /* 0x000000190a057212 */ /* 0x000fe200078ec0ff */
[----:B------:R-:W-:Y:S01]  /*7c10*/  IMAD.MOV.U32 R4, RZ, RZ, 0x1 ;  /* 0x00000001ff047424 */ /* 0x000fe200078e00ff */
[----:B------:R-:W-:Y:S01]  /*7c20*/  LOP3.LUT R12, R12, R7, RZ, 0xc0, !PT ;  /* 0x000000070c0c7212 */ /* 0x000fe200078ec0ff */
[----:B------:R-:W-:Y:S02]  /*7c30*/  IMAD.MOV R3, RZ, RZ, -R0 ;  /* 0x000000ffff037224 */ /* 0x000fe400078e0a00 */
[----:B------:R-:W-:Y:S02]  /*7c40*/  IMAD R0, R26, R0, R5 ;  /* 0x000000001a007224 */ /* 0x000fe400078e0205 */
[----:B---3--:R-:W-:-:S02]  /*7c50*/  IMAD R3, R3, R30, R14 ;  /* 0x0000001e03037224 */ /* 0x008fc400078e020e */
[----:B------:R-:W-:Y:S02]  /*7c60*/  @P0 IMAD R21, R15, R13, R24 ;  /* 0x0000000d0f150224 */ /* 0x000fe400078e0218 */
[----:B------:R-:W-:Y:S01]  /*7c70*/  IMAD R5, R3, R20, R12 ;  /* 0x0000001403057224 */ /* 0x000fe200078e020c */
[----:B------:R-:W-:Y:S01]  /*7c80*/  PRMT R3, R4, 0x7610, R3 ;  /* 0x0000761004037816 */ /* 0x000fe20000000003 */
[----:B------:R-:W-:-:S05]  /*7c90*/  IMAD R0, R0, R31, R21 ;  /* 0x0000001f00007224 */ /* 0x000fca00078e0215 */
[----:B------:R-:W-:Y:S02]  /*7ca0*/  SEL R108, R5, R0, !P0 ;  /* 0x00000000056c7207 */ /* 0x000fe40004000000 */
[----:B------:R-:W-:-:S07]  /*7cb0*/  SEL R0, R0, R5, !P0 ;  /* 0x0000000500007207 */ /* 0x000fce0004000000 */
.L_x_190:
[----:B------:R-:W-:Y:S01]  /*7cc0*/  LOP3.LUT P0, RZ, R3, 0xff, RZ, 0xc0, !PT ;  /* 0x000000ff03ff7812 */ /* 0x000fe2000780c0ff */
[----:B------:R-:W-:-:S12]  /*7cd0*/  IMAD.MOV.U32 R107, RZ, RZ, R0 ;  /* 0x000000ffff6b7224 */ /* 0x000fd800078e0000 */
[----:B------:R-:W-:Y:S05]  /*7ce0*/  @P0 BRA `(.L_x_193) ;  /* 0xffffff9400fc0947 */ /* 0x000fea000383ffff */
[----:B------:R-:W-:Y:S05]  /*7cf0*/  EXIT ;  /* 0x000000000000794d */ /* 0x000fea0003800000 */
.L_x_8:
[----:B0-----:R-:W-:Y:S01]  /*7d00*/  ULDC.64 UR4, c[0x0][0x650] ;  /* 0x0001940000047ab9 */ /* 0x001fe20000000a00 */
        /* <DEDUP_REMOVED lines=25> */
.L_x_195:
[----:B------:R-:W0:Y:S01]  /*7ea0*/  LDC.64 R28, c[0x0][0x640] ;  /* 0x00019000ff1c7b82 */ /* 0x000e220000000a00 */
[-CC-:B------:R-:W-:Y:S01]  /*7eb0*/  SHF.R.U64 R22, R12, R6.reuse, R13.reuse ;  /* 0x000000060c167219 */ /* 0x180fe2000000120d */
[----:B------:R-:W-:Y:S01]  /*7ec0*/  IMAD.MOV.U32 R30, RZ, RZ, 0x1 ;  /* 0x00000001ff1e7424 */ /* 0x000fe200078e00ff */
[----:B------:R-:W-:Y:S02]  /*7ed0*/  SHF.R.U32.HI R6, RZ, R6, R13 ;  /* 0x00000006ff067219 */ /* 0x000fe4000001160d */
        /* <DEDUP_REMOVED lines=8> */
[----:B------:R-:W-:Y:S01]  /*7f60*/  IMAD.IADD R9, R9, 0x1, R11 ;  /* 0x0000000109097824 */ /* 0x000fe200078e020b */
[----:B0-----:R-:W-:-:S04]  /*7f70*/  ISETP.NE.U32.AND P0, PT, R28, RZ, PT ;  /* 0x000000ff1c00720c */ /* 0x001fc80003f05070 */
[----:B------:R-:W-:Y:S02]  /*7f80*/  ISETP.NE.AND.EX P0, PT, R29, RZ, PT, P0 ;  /* 0x000000ff1d00720c */ /* 0x000fe40003f05300 */
[----:B------:R-:W0:Y:S01]  /*7f90*/  LDC R20, c[0x0][0x600] ;  /* 0x00018000ff147b82 */ /* 0x000e220000000800 */
[-CC-:B-1----:R-:W-:Y:S01]  /*7fa0*/  SHF.R.U64 R14, R8, R10.reuse, R9.reuse ;  /* 0x0000000a080e7219 */ /* 0x182fe20000001209 */
[----:B------:R-:W-:Y:S01]  /*7fb0*/  IMAD.MOV.U32 R8, RZ, RZ, -0x1 ;  /* 0xffffffffff087424 */ /* 0x000fe200078e00ff */
[----:B------:R-:W-:-:S05]  /*7fc0*/  SHF.R.U32.HI R9, RZ, R10, R9 ;  /* 0x0000000aff097219 */ /* 0x000fca0000011609 */
[----:B------:R-:W1:Y:S01]  /*7fd0*/  LDC R24, c[0x0][0x648] ;  /* 0x00019200ff187b82 */ /* 0x000e620000000800 */
[-CC-:B--2---:R-:W-:Y:S02]  /*7fe0*/  SHF.R.U64 R23, R14, R12.reuse, R9.reuse ;  /* 0x0000000c0e177219 */ /* 0x184fe40000001209 */
[----:B------:R-:W-:-:S05]  /*7ff0*/  SHF.R.U32.HI R6, RZ, R12, R9 ;  /* 0x0000000cff067219 */ /* 0x000fca0000011609 */
[----:B------:R-:W2:Y:S01]  /*8000*/  LDC R26, c[0x0][0x638] ;  /* 0x00018e00ff1a7b82 */ /* 0x000ea20000000800 */
[-C--:B---3--:R-:W-:Y:S02]  /*8010*/  SHF.L.U32 R8, R8, R27.reuse, RZ ;  /* 0x0000001b08087219 */ /* 0x088fe400000006ff */
[-CC-:B------:R-:W-:Y:S02]  /*8020*/  SHF.R.U64 R25, R23, R27.reuse, R6.reuse ;  /* 0x0000001b17197219 */ /* 0x180fe40000001206 */
[----:B------:R-:W-:Y:S02]  /*8030*/  LOP3.LUT R32, RZ, R8, RZ, 0x33, !PT ;  /* 0x00000008ff207212 */ /* 0x000fe400078e33ff */
[----:B------:R-:W-:Y:S01]  /*8040*/  SHF.R.U32.HI R9, RZ, R27, R6 ;  /* 0x0000001bff097219 */ /* 0x000fe20000011606 */
[----:B------:R-:W3:Y:S01]  /*8050*/  LDC R31, c[0x0][0x610] ;  /* 0x00018400ff1f7b82 */ /* 0x000ee20000000800 */
[----:B------:R-:W-:Y:S01]  /*8060*/  IMAD.MOV.U32 R8, RZ, RZ, R25 ;  /* 0x000000ffff087224 */ /* 0x000fe200078e0019 */
[----:B------:R-:W-:Y:S06]  /*8070*/  @!P0 BRA `(.L_x_196) ;  /* 0x0000000000288947 */ /* 0x000fec0003800000 */
        /* <DEDUP_REMOVED lines=10> */
.L_x_196:
[----:B------:R-:W-:Y:S02]  /*8120*/  ISETP.NE.AND P0, PT, R2, 0x1, PT ;  /* 0x000000010200780c */ /* 0x000fe40003f05270 */
[----:B-1----:R-:W-:Y:S01]  /*8130*/  SHF.R.U64 R6, R8, R24, R9 ;  /* 0x0000001808067219 */ /* 0x002fe20000001209 */
[----:B0-----:R-:W-:Y:S01]  /*8140*/  VIADD R9, R20, 0xffffffff ;  /* 0xffffffff14097836 */ /* 0x001fe20000000000 */
[----:B------:R-:W-:Y:S02]  /*8150*/  SHF.L.U32 R30, R30, R27, RZ ;  /* 0x0000001b1e1e7219 */ /* 0x000fe400000006ff */
[----:B------:R-:W-:Y:S01]  /*8160*/  LOP3.LUT R5, R23, R32, RZ, 0xc0, !PT ;  /* 0x0000002017057212 */ /* 0x000fe200078ec0ff */
[----:B------:R-:W-:-:S04]  /*8170*/  IMAD.MOV R8, RZ, RZ, -R6 ;  /* 0x000000ffff087224 */ /* 0x000fc800078e0a06 */
[----:B------:R-:W-:Y:S01]  /*8180*/  IMAD R6, R30, R6, R5 ;  /* 0x000000061e067224 */ /* 0x000fe200078e0205 */
[----:B------:R-:W-:Y:S01]  /*8190*/  LOP3.LUT R5, R14, R9, RZ, 0xc0, !PT ;  /* 0x000000090e057212 */ /* 0x000fe200078ec0ff */
[----:B------:R-:W-:Y:S02]  /*81a0*/  @P0 IMAD R3, R7, R21, R4 ;  /* 0x0000001507030224 */ /* 0x000fe400078e0204 */
[----:B--2---:R-:W-:Y:S02]  /*81b0*/  IMAD R4, R8, R26, R25 ;  /* 0x0000001a08047224 */ /* 0x004fe400078e0219 */
[----:B---3--:R-:W-:Y:S02]  /*81c0*/  IMAD R3, R6, R31, R3 ;  /* 0x0000001f06037224 */ /* 0x008fe400078e0203 */
[----:B------:R-:W-:Y:S02]  /*81d0*/  IMAD R4, R4, R20, R5 ;  /* 0x0000001404047224 */ /* 0x000fe400078e0205 */
[----:B------:R-:W-:-:S02]  /*81e0*/  IMAD.MOV.U32 R8, RZ, RZ, 0x1 ;  /* 0x00000001ff087424 */ /* 0x000fc400078e00ff */
[----:B------:R-:W-:Y:S01]  /*81f0*/  IMAD.MOV.U32 R6, RZ, RZ, R22 ;  /* 0x000000ffff067224 */ /* 0x000fe200078e0016 */
[----:B------:R-:W-:Y:S02]  /*8200*/  SEL R20, R4, R3, !P0 ;  /* 0x0000000304147207 */ /* 0x000fe40004000000 */
[----:B------:R-:W-:-:S07]  /*8210*/  SEL R13, R3, R4, !P0 ;  /* 0x00000004030d7207 */ /* 0x000fce0004000000 */
.L_x_194:
[----:B------:R-:W-:-:S08]  /*8220*/  NOP ;  /* 0x0000000000007918 */ /* 0x000fd00000000000 */
[----:B------:R-:W0:-:S00]  /*8230*/  USETMAXREG.DEALLOC.CTAPOOL 0x28 ;  /* 0x00000028000079c8 */ /* 0x000e0000080e0500 */
[----:B0-----:R-:W-:-:S13]  /*8240*/  ISETP.NE.AND P0, PT, R0, RZ, PT ;  /* 0x000000ff0000720c */ /* 0x001fda0003f05270 */
[----:B------:R-:W-:Y:S05]  /*8250*/  @P0 EXIT ;  /* 0x000000000000094d */ /* 0x000fea0003800000 */
[----:B------:R-:W-:Y:S01]  /*8260*/  LOP3.LUT P0, RZ, R8, 0xff, RZ, 0xc0, !PT ;  /* 0x000000ff08ff7812 */ /* 0x000fe2000780c0ff */
[----:B------:R-:W-:Y:S02]  /*8270*/  IMAD.MOV.U32 R0, RZ, RZ, 0x1 ;  /* 0x00000001ff007424 */ /* 0x000fe400078e00ff */
[----:B------:R-:W-:-:S10]  /*8280*/  IMAD.MOV.U32 R3, RZ, RZ, RZ ;  /* 0x000000ffff037224 */ /* 0x000fd400078e00ff */
[----:B------:R-:W-:Y:S05]  /*8290*/  @!P0 BRA `(.L_x_197) ;  /* 0x0000000c003c8947 */ /* 0x000fea0003800000 */
[----:B------:R-:W0:Y:S01]  /*82a0*/  LDC R0, c[0x0][0x28c] ;  /* 0x0000a300ff007b82 */ /* 0x000e220000000800 */
[----:B------:R-:W1:Y:S01]  /*82b0*/  S2R R9, SR_CgaCtaId ;  /* 0x0000000000097919 */ /* 0x000e620000008800 */
[----:B------:R-:W-:Y:S01]  /*82c0*/  ULDC UR5, c[0x0][0x600] ;  /* 0x0001800000057ab9 */ /* 0x000fe20000000800 */
[----:B------:R-:W-:Y:S01]  /*82d0*/  ULDC UR4, c[0x0][0xc] ;  /* 0x0000030000047ab9 */ /* 0x000fe20000000800 */
[----:B------:R-:W-:Y:S01]  /*82e0*/  UIADD3 UR16, UR5, -0x1, URZ ;  /* 0xffffffff05107890 */ /* 0x000fe2000fffe03f */
[----:B------:R-:W-:Y:S01]  /*82f0*/  BSSY B0, `(.L_x_197) ;  /* 0x00000c9000007945 */ /* 0x000fe20003800000 */
[----:B------:R-:W-:Y:S01]  /*8300*/  ULDC UR6, c[0x0][0x658] ;  /* 0x0001960000067ab9 */ /* 0x000fe20000000800 */
[----:B------:R-:W-:Y:S01]  /*8310*/  ULDC UR5, c[0x0][0x10] ;  /* 0x0000040000057ab9 */ /* 0x000fe20000000800 */
[----:B------:R-:W-:Y:S01]  /*8320*/  UMOV UR7, 0xffffffff ;  /* 0xffffffff00077882 */ /* 0x000fe20000000000 */
[----:B------:R-:W-:Y:S01]  /*8330*/  UMOV UR8, 0x1 ;  /* 0x0000000100087882 */ /* 0x000fe20000000000 */
[----:B------:R-:W-:Y:S01]  /*8340*/  UIMAD.WIDE.U32 UR4, UR4, UR5, URZ ;  /* 0x00000005040472a5 */ /* 0x000fe2000f8e003f */
[----:B------:R-:W-:Y:S01]  /*8350*/  IMAD.MOV.U32 R11, RZ, RZ, 0x1 ;  /* 0x00000001ff0b7424 */ /* 0x000fe200078e00ff */
[----:B------:R-:W-:Y:S01]  /*8360*/  USHF.L.U32 UR7, UR7, UR6, URZ ;  /* 0x0000000607077299 */ /* 0x000fe2000800063f */
[----:B------:R-:W-:Y:S01]  /*8370*/  LOP3.LUT R8, R19, 0x2, RZ, 0xfc, !PT ;  /* 0x0000000213087812 */ /* 0x000fe200078efcff */
[----:B------:R-:W-:-:S02]  /*8380*/  USHF.L.U32 UR18, UR8, UR6, URZ ;  /* 0x0000000608127299 */ /* 0x000fc4000800063f */
[----:B------:R-:W-:Y:S01]  /*8390*/  ULOP3.LUT UR17, URZ, UR7, URZ, 0x33, !UPT ;  /* 0x000000073f117292 */ /* 0x000fe2000f8e333f */
[----:B------:R-:W-:Y:S01]  /*83a0*/  ULDC UR6, c[0x0][0x14] ;  /* 0x0000050000067ab9 */ /* 0x000fe20000000800 */
[----:B------:R-:W-:Y:S01]  /*83b0*/  ULDC.64 UR22, c[0x0][0x198] ;  /* 0x0000660000167ab9 */ /* 0x000fe20000000a00 */
[----:B------:R-:W-:Y:S02]  /*83c0*/  UIMAD.WIDE.U32 UR20, UR4, UR6, URZ ;  /* 0x00000006041472a5 */ /* 0x000fe4000f8e003f */
[----:B------:R-:W-:Y:S01]  /*83d0*/  UIMAD UR13, UR5, UR6, URZ ;  /* 0x00000006050d72a4 */ /* 0x000fe2000f8e023f */
[----:B0-----:R-:W-:-:S03]  /*83e0*/  VIADD R0, R0, 0xf ;  /* 0x0000000f00007836 */ /* 0x001fc60000000000 */
[----:B------:R-:W-:Y:S02]  /*83f0*/  UIADD3 UR13, UR21, UR13, URZ ;  /* 0x0000000d150d7290 */ /* 0x000fe4000fffe03f */
[----:B------:R-:W-:-:S04]  /*8400*/  SHF.R.S32.HI R3, RZ, 0x1f, R0 ;  /* 0x0000001fff037819 */ /* 0x000fc80000011400 */
[----:B------:R-:W-:Y:S01]  /*8410*/  LEA.HI R3, R3, R0, RZ, 0x4 ;  /* 0x0000000003037211 */ /* 0x000fe200078f20ff */
[----:B------:R-:W-:Y:S01]  /*8420*/  IMAD.MOV.U32 R0, RZ, RZ, 0x1 ;  /* 0x00000001ff007424 */ /* 0x000fe200078e00ff */
[----:B-1----:R-:W-:Y:S02]  /*8430*/  LOP3.LUT R9, R9, 0x1, RZ, 0xc0, !PT ;  /* 0x0000000109097812 */ /* 0x002fe400078ec0ff */
[----:B------:R-:W-:Y:S01]  /*8440*/  SHF.R.S32.HI R10, RZ, 0x4, R3 ;  /* 0x00000004ff0a7819 */ /* 0x000fe20000011403 */
[----:B------:R-:W-:-:S04]  /*8450*/  IMAD.MOV.U32 R3, RZ, RZ, RZ ;  /* 0x000000ffff037224 */ /* 0x000fc800078e00ff */
[----:B------:R-:W-:-:S07]  /*8460*/  VIADD R12, R10, 0x1 ;  /* 0x000000010a0c7836 */ /* 0x000fce0000000000 */
.L_x_208:
[----:B------:R-:W-:-:S03]  /*8470*/  UMOV UR4, 0xffffffff ;  /* 0xffffffff00047882 */ /* 0x000fc60000000000 */
[----:B------:R-:W-:Y:S05]  /*8480*/  BRA.DIV UR4, `(.L_x_198) ;  /* 0x0000001a04c47947 */ /* 0x000fea000b800000 */
[----:B------:R-:W-:-:S13]  /*8490*/  ELECT P6, URZ, PT ;  /* 0x00000000003f782f */ /* 0x000fda00038c0000 */
.L_x_241:
[----:B------:R-:W0:Y:S01]  /*84a0*/  LDC R4, c[0x0][0x28c] ;  /* 0x0000a300ff047b82 */ /* 0x000e220000000800 */
[----:B------:R-:W-:Y:S01]  /*84b0*/  BSSY B1, `(.L_x_199) ;  /* 0x000003a000017945 */ /* 0x000fe20003800000 */
[----:B0-----:R-:W-:-:S13]  /*84c0*/  ISETP.LT.OR P6, PT, R4, 0x1, !P6 ;  /* 0x000000010400780c */ /* 0x001fda00077c1670 */
[----:B------:R-:W-:Y:S05]  /*84d0*/  @P6 BRA `(.L_x_200) ;  /* 0x0000000000dc6947 */ /* 0x000fea0003800000 */
[----:B------:R-:W-:Y:S02]  /*84e0*/  IMAD R20, R20, 0x2, R9 ;  /* 0x0000000214147824 */ /* 0x000fe400078e0209 */
[----:B------:R-:W-:Y:S02]  /*84f0*/  IMAD R21, R13, 0xc0, RZ ;  /* 0x000000c00d157824 */ /* 0x000fe400078e02ff */
[----:B------:R-:W-:Y:S02]  /*8500*/  IMAD.MOV.U32 R22, RZ, RZ, RZ ;  /* 0x000000ffff167224 */ /* 0x000fe400078e00ff */
[----:B------:R-:W-:Y:S02]  /*8510*/  IMAD.MOV.U32 R4, RZ, RZ, R12 ;  /* 0x000000ffff047224 */ /* 0x000fe400078e000c */
[----:B------:R-:W-:Y:S02]  /*8520*/  IMAD.MOV.U32 R5, RZ, RZ, R0 ;  /* 0x000000ffff057224 */ /* 0x000fe400078e0000 */
[----:B------:R-:W-:-:S02]  /*8530*/  IMAD.MOV.U32 R14, RZ, RZ, R3 ;  /* 0x000000ffff0e7224 */ /* 0x000fc400078e0003 */
[----:B------:R-:W-:-:S07]  /*8540*/  IMAD R15, R20, 0x28, RZ ;  /* 0x00000028140f7824 */ /* 0x000fce00078e02ff */
.L_x_203:
[----:B------:R-:W0:Y:S01]  /*8550*/  S2R R20, SR_CgaCtaId ;  /* 0x0000000000147919 */ /* 0x000e220000008800 */
[----:B------:R-:W-:Y:S02]  /*8560*/  MOV R7, 0x400 ;  /* 0x0000040000077802 */ /* 0x000fe40000000f00 */
[----:B------:R-:W-:-:S13]  /*8570*/  LOP3.LUT P1, RZ, R18, 0x7f, RZ, 0xc0, !PT ;  /* 0x0000007f12ff7812 */ /* 0x000fda000782c0ff */
[----:B------:R-:W1:Y:S01]  /*8580*/  @!P1 LDC R13, c[0x0][0x500] ;  /* 0x00014000ff0d9b82 */ /* 0x000e620000000800 */
[----:B0-----:R-:W-:Y:S02]  /*8590*/  LEA R23, R20, R7, 0x18 ;  /* 0x0000000714177211 */ /* 0x001fe400078ec0ff */
[----:B------:R-:W-:-:S03]  /*85a0*/  SHF.L.U32 R7, R5, 0x1f, RZ ;  /* 0x0000001f05077819 */ /* 0x000fc600000006ff */
[----:B------:R-:W-:-:S04]  /*85b0*/  IMAD R20, R14, 0x8, R23 ;  /* 0x000000080e147824 */ /* 0x000fc800078e0217 */
[----:B------:R-:W0:Y:S02]  /*85c0*/  SYNCS.PHASECHK.TRANS64.TRYWAIT P0, [R20+URZ+0xd0], R7 ;  /* 0x0000d007140075a7 */ /* 0x000e24000800017f */
[----:B01----:R-:W-:Y:S05]  /*85d0*/  @!P0 BRA `(.L_x_201) ;  /* 0x0000001800908947 */ /* 0x003fea0003800000 */
.L_x_242:
[----:B0-----:R-:W-:Y:S01]  /*85e0*/  PRMT R7, R8, 0x9910, RZ ;  /* 0x0000991008077816 */ /* 0x001fe200000000ff */
[----:B------:R0:W-:Y:S03]  /*85f0*/  @!P1 SYNCS.ARRIVE.TRANS64 RZ, [R20+URZ], R13 ;  /* 0x0000000d14ff99a7 */ /* 0x0001e6000800003f */
[----:B------:R-:W-:-:S13]  /*8600*/  ISETP.NE.AND P0, PT, R7, 0x2, PT ;  /* 0x000000020700780c */ /* 0x000fda0003f05270 */
[----:B0-----:R-:W-:Y:S05]  /*8610*/  @P0 BRA `(.L_x_202) ;  /* 0x0000000000040947 */ /* 0x001fea0003800000 */
[----:B------:R-:W-:Y:S01]  /*8620*/  BPT.TRAP 0x1 ;  /* 0x000000040000795c */ /* 0x000fe20000300000 */
.L_x_202:
[----:B------:R-:W-:Y:S01]  /*8630*/  IMAD R7, R14, 0x2, R9 ;  /* 0x000000020e077824 */ /* 0x000fe200078e0209 */
[----:B------:R-:W-:Y:S01]  /*8640*/  R2UR UR9, R20 ;  /* 0x00000000140972ca */ /* 0x000fe200000e0000 */
[--C-:B------:R-:W-:Y:S01]  /*8650*/  IMAD R13, R14, 0x1800, R23.reuse ;  /* 0x000018000e0d7824 */ /* 0x100fe200078e0217 */
[----:B------:R-:W-:Y:S01]  /*8660*/  UIADD3 UR4, UP0, UR22, 0xf0, URZ ;  /* 0x000000f016047890 */ /* 0x000fe2000ff1e03f */
[----:B------:R-:W-:Y:S01]  /*8670*/  IMAD R7, R7, 0x280, RZ ;  /* 0x0000028007077824 */ /* 0x000fe200078e02ff */
[----:B------:R-:W-:Y:S01]  /*8680*/  R2UR UR11, R21 ;  /* 0x00000000150b72ca */ /* 0x000fe200000e0000 */
[----:B------:R-:W-:Y:S01]  /*8690*/  VIADD R4, R4, 0xffffffff ;  /* 0xffffffff04047836 */ /* 0x000fe20000000000 */
[----:B------:R-:W-:Y:S01]  /*86a0*/  R2UR UR5, R13 ;  /* 0x000000000d0572ca */ /* 0x000fe200000e0000 */
[----:B------:R-:W-:Y:S01]  /*86b0*/  IMAD R7, R7, 0x2, R23 ;  /* 0x0000000207077824 */ /* 0x000fe200078e0217 */
[----:B------:R-:W-:Y:S01]  /*86c0*/  R2UR UR10, R22 ;  /* 0x00000000160a72ca */ /* 0x000fe200000e0000 */
[----:B------:R-:W-:Y:S01]  /*86d0*/  UIADD3 UR24, UP1, UR22, 0x1f0, URZ ;  /* 0x000001f016187890 */ /* 0x000fe2000ff3e03f */
[----:B------:R-:W-:Y:S01]  /*86e0*/  R2UR UR12, R6 ;  /* 0x00000000060c72ca */ /* 0x000fe200000e0000 */
[----:B------:R-:W-:Y:S01]  /*86f0*/  VIADD R14, R14, 0x1 ;  /* 0x000000010e0e7836 */ /* 0x000fe20000000000 */
[----:B------:R-:W-:Y:S01]  /*8700*/  R2UR UR8, R7 ;  /* 0x00000000070872ca */ /* 0x000fe200000e0000 */
[----:B------:R-:W-:Y:S01]  /*8710*/  UIADD3.X UR25, URZ, UR23, URZ, UP1, !UPT ;  /* 0x000000173f197290 */ /* 0x000fe20008ffe43f */
[----:B------:R-:W-:Y:S01]  /*8720*/  R2UR UR19, R15 ;  /* 0x000000000f1372ca */ /* 0x000fe200000e0000 */
[----:B------:R-:W-:Y:S01]  /*8730*/  UMOV UR6, 0x0 ;  /* 0x0000000000067882 */ /* 0x000fe20000000000 */
[----:B------:R-:W-:Y:S01]  /*8740*/  ISETP.GT.AND P1, PT, R4, 0x1, PT ;  /* 0x000000010400780c */ /* 0x000fe20003f24270 */
[----:B------:R-:W-:Y:S01]  /*8750*/  UMOV UR7, 0x10000000 ;  /* 0x1000000000077882 */ /* 0x000fe20000000000 */
[----:B------:R-:W-:Y:S01]  /*8760*/  ISETP.NE.AND P0, PT, R14, 0x1a, PT ;  /* 0x0000001a0e00780c */ /* 0x000fe20003f05270 */
[----:B------:R-:W-:Y:S01]  /*8770*/  UIADD3 UR14, UR5, 0x280, URZ ;  /* 0x00000280050e7890 */ /* 0x000fe2000fffe03f */
[----:B------:R-:W-:Y:S01]  /*8780*/  VIADD R22, R22, 0x10 ;  /* 0x0000001016167836 */ /* 0x000fe20000000000 */
[----:B------:R-:W-:Y:S01]  /*8790*/  UIADD3.X UR5, URZ, UR23, URZ, UP0, !UPT ;  /* 0x000000173f057290 */ /* 0x000fe200087fe43f */
[----:B------:R-:W-:Y:S01]  /*87a0*/  SEL R20, RZ, 0x1, P0 ;  /* 0x00000001ff147807 */ /* 0x000fe20000000000 */
[----:B------:R-:W-:Y:S01]  /*87b0*/  UMOV UR26, 0x30000 ;  /* 0x00030000001a7882 */ /* 0x000fe20000000000 */
[----:B------:R-:W-:Y:S01]  /*87c0*/  SEL R14, R14, RZ, P0 ;  /* 0x000000ff0e0e7207 */ /* 0x000fe20000000000 */
[----:B------:R-:W-:Y:S01]  /*87d0*/  UIADD3 UR15, UR8, 0x27280, URZ ;  /* 0x00027280080f7890 */ /* 0x000fe2000fffe03f */
[----:B------:R-:W-:-:S02]  /*87e0*/  LOP3.LUT R5, R5, R20, RZ, 0x3c, !PT ;  /* 0x0000001405057212 */ /* 0x000fc400078e3cff */
[----:B------:R-:W-:Y:S02]  /*87f0*/  UMOV UR8, UR14 ;  /* 0x0000000e00087c82 */ /* 0x000fe40008000000 */
[----:B------:R0:W-:Y:S02]  /*8800*/  UTMALDG.3D [UR8], [UR4], desc[UR6] ;  /* 0x00000608040075b4 */ /* 0x0001e40008011000 */
[----:B0-----:R-:W-:Y:S01]  /*8810*/  UMOV UR8, UR15 ;  /* 0x0000000f00087c82 */ /* 0x001fe20008000000 */
[----:B------:R-:W-:Y:S02]  /*8820*/  UMOV UR11, UR19 ;  /* 0x00000013000b7c82 */ /* 0x000fe40008000000 */
[----:B------:R0:W-:Y:S02]  /*8830*/  UTMALDG.3D.MULTICAST [UR8], [UR24], UR26, desc[UR6] ;  /* 0x00000608180073b4 */ /* 0x0001e4000801181a */
[----:B0-----:R-:W-:Y:S05]  /*8840*/  @P1 BRA `(.L_x_203) ;  /* 0xfffffffc00401947 */ /* 0x001fea000383ffff */
.L_x_200:
[----:B------:R-:W-:Y:S05]  /*8850*/  BSYNC B1 ;  /* 0x0000000000017941 */ /* 0x000fea0003800000 */
.L_x_199:
[----:B------:R-:W-:Y:S01]  /*8860*/  LOP3.LUT P1, RZ, R11, 0xff, RZ, 0xc0, !PT ;  /* 0x000000ff0bff7812 */ /* 0x000fe2000782c0ff */
[C---:B------:R-:W-:Y:S01]  /*8870*/  IMAD.IADD R6, R10.reuse, 0x1, R3 ;  /* 0x000000010a067824 */ /* 0x040fe200078e0203 */
[----:B------:R-:W-:Y:S01]  /*8880*/  ULDC.64 UR4, c[0x0][0x650] ;  /* 0x0001940000047ab9 */ /* 0x000fe20000000a00 */
[----:B------:R-:W-:Y:S01]  /*8890*/  ISETP.GE.U32.AND P2, PT, R10, 0x1a, PT ;  /* 0x0000001a0a00780c */ /* 0x000fe20003f46070 */
[----:B------:R-:W-:Y:S01]  /*88a0*/  BSSY B1, `(.L_x_204) ;  /* 0x000006b000017945 */ /* 0x000fe20003800000 */
[----:B------:R-:W-:Y:S01]  /*88b0*/  IMAD.MOV.U32 R13, RZ, RZ, -0x1 ;  /* 0xffffffffff0d7424 */ /* 0x000fe200078e00ff */
[----:B------:R-:W-:Y:S01]  /*88c0*/  ISETP.GT.U32.AND P0, PT, R6, 0x19, PT ;  /* 0x000000190600780c */ /* 0x000fe20003f04070 */
[----:B------:R-:W-:Y:S01]  /*88d0*/  IMAD.MOV.U32 R20, RZ, RZ, -0x1 ;  /* 0xffffffffff147424 */ /* 0x000fe200078e00ff */
[----:B------:R-:W-:Y:S02]  /*88e0*/  PRMT R11, RZ, 0x7610, R11 ;  /* 0x00007610ff0b7816 */ /* 0x000fe4000000000b */
[----:B------:R-:W-:-:S03]  /*88f0*/  ISETP.LT.U32.AND P0, PT, R10, 0x1a, P0 ;  /* 0x0000001a0a00780c */ /* 0x000fc60000701070 */
[----:B------:R-:W0:Y:S01]  /*8900*/  @P1 S2R R5, SR_CgaCtaId ;  /* 0x0000000000051919 */ /* 0x000e220000008800 */
[----:B------:R-:W-:-:S04]  /*8910*/  @P1 MOV R4, 0x400 ;  /* 0x0000040000041802 */ /* 0x000fc80000000f00 */
[----:B0-----:R-:W-:Y:S01]  /*8920*/  @P1 LEA R3, R5, R4, 0x18 ;  /* 0x0000000405031211 */ /* 0x001fe200078ec0ff */
[----:B------:R-:W-:-:S03]  /*8930*/  IMAD.WIDE.U32 R4, R6, 0x4ec4ec4f, RZ ;  /* 0x4ec4ec4f06047825 */ /* 0x000fc600078e00ff */
[----:B------:R0:W-:Y:S01]  /*8940*/  @P1 SYNCS.ARRIVE.TRANS64.A1T0 RZ, [R3+URZ+0x1b8], RZ ;  /* 0x0001b8ff03ff19a7 */ /* 0x0001e2000810003f */
[----:B------:R-:W-:Y:S02]  /*8950*/  IADD3 R16, P1, R16, UR20, RZ ;  /* 0x0000001410107c10 */ /* 0x000fe4000ff3e0ff */
[----:B------:R-:W-:Y:S02]  /*8960*/  SHF.R.U32.HI R5, RZ, 0x3, R5 ;  /* 0x00000003ff057819 */ /* 0x000fe40000011605 */
[----:B------:R-:W-:Y:S02]  /*8970*/  IADD3.X R17, R17, UR13, RZ, P1, !PT ;  /* 0x0000000d11117c10 */ /* 0x000fe40008ffe4ff */
[----:B------:R-:W-:Y:S02]  /*8980*/  PRMT R4, RZ, 0x7610, R4 ;  /* 0x00007610ff047816 */ /* 0x000fe40000000004 */
[----:B0-----:R-:W-:Y:S02]  /*8990*/  SEL R3, RZ, 0x1, !P0 ;  /* 0x00000001ff037807 */ /* 0x001fe40004000000 */
[----:B------:R-:W-:-:S02]  /*89a0*/  ISETP.GE.U32.AND P0, PT, R16, UR4, PT ;  /* 0x0000000410007c0c */ /* 0x000fc4000bf06070 */
[----:B------:R-:W-:Y:S01]  /*89b0*/  LOP3.LUT R0, R0, R3, RZ, 0x3c, !PT ;  /* 0x0000000300007212 */ /* 0x000fe200078e3cff */
[----:B------:R-:W-:Y:S01]  /*89c0*/  IMAD R3, R5, -0x1a, R6 ;  /* 0xffffffe605037824 */ /* 0x000fe200078e0206 */
[----:B------:R-:W-:Y:S01]  /*89d0*/  ISETP.GE.U32.AND.EX P0, PT, R17, UR5, PT, P0 ;  /* 0x0000000511007c0c */ /* 0x000fe2000bf06100 */
[----:B------:R-:W-:Y:S01]  /*89e0*/  IMAD.MOV.U32 R6, RZ, RZ, -0x1 ;  /* 0xffffffffff067424 */ /* 0x000fe200078e00ff */
[----:B------:R-:W-:-:S11]  /*89f0*/  @P2 LOP3.LUT R0, R0, 0x1, R5, 0x78, !PT ;  /* 0x0000000100002812 */ /* 0x000fd600078e7805 */
[----:B------:R-:W-:Y:S05]  /*8a00*/  @P0 BRA `(.L_x_205) ;  /* 0x0000000400500947 */ /* 0x000fea0003800000 */
[----:B------:R-:W0:Y:S01]  /*8a10*/  S2R R15, SR_CTAID.X ;  /* 0x00000000000f7919 */ /* 0x000e220000002500 */
[----:B------:R-:W-:Y:S01]  /*8a20*/  ULDC.64 UR4, c[0x0][0x628] ;  /* 0x00018a0000047ab9 */ /* 0x000fe20000000a00 */
[----:B------:R-:W1:Y:S01]  /*8a30*/  LDC R20, c[0x0][0x144] ;  /* 0x00005100ff147b82 */ /* 0x000e620000000800 */
[----:B------:R-:W-:Y:S01]  /*8a40*/  ISETP.NE.U32.AND P0, PT, RZ, UR4, PT ;  /* 0x00000004ff007c0c */ /* 0x000fe2000bf05070 */
[----:B------:R-:W2:Y:S01]  /*8a50*/  S2R R13, SR_CTAID.Y ;  /* 0x00000000000d7919 */ /* 0x000ea20000002600 */
[----:B------:R-:W-:Y:S01]  /*8a60*/  ULDC UR7, c[0x0][0x630] ;  /* 0x00018c0000077ab9 */ /* 0x000fe20000000800 */
[----:B------:R-:W-:Y:S01]  /*8a70*/  ULDC UR8, c[0x0][0x150] ;  /* 0x0000540000087ab9 */ /* 0x000fe20000000800 */
[----:B------:R-:W-:Y:S01]  /*8a80*/  ISETP.NE.AND.EX P0, PT, RZ, UR5, PT, P0 ;  /* 0x00000005ff007c0c */ /* 0x000fe2000bf05300 */
[----:B------:R-:W-:Y:S02]  /*8a90*/  IMAD.MOV.U32 R4, RZ, RZ, R16 ;  /* 0x000000ffff047224 */ /* 0x000fe400078e0010 */
[----:B------:R-:W-:Y:S01]  /*8aa0*/  IMAD.MOV.U32 R5, RZ, RZ, R17 ;  /* 0x000000ffff057224 */ /* 0x000fe200078e0011 */
[----:B0-----:R-:W-:-:S09]  /*8ab0*/  I2FP.F32.U32 R22, R15 ;  /* 0x0000000f00167245 */ /* 0x001fd20000201000 */
[----:B------:R-:W-:Y:S05]  /*8ac0*/  @!P0 BRA `(.L_x_206) ;  /* 0x0000000000288947 */ /* 0x000fea0003800000 */
[----:B------:R-:W-:Y:S02]  /*8ad0*/  ULDC UR6, c[0x0][0x634] ;  /* 0x00018d0000067ab9 */ /* 0x000fe40000000800 */
[----:B------:R-:W-:-:S05]  /*8ae0*/  IADD3 R5, P0, R16, UR6, RZ ;  /* 0x0000000610057c10 */ /* 0x000fca000ff1e0ff */
[----:B------:R-:W-:-:S04]  /*8af0*/  IMAD.X R21, RZ, RZ, R17, P0 ;  /* 0x000000ffff157224 */ /* 0x000fc800000e0611 */
[----:B------:R-:W-:-:S04]  /*8b00*/  IMAD.WIDE.U32 R6, R21, UR4, RZ ;  /* 0x0000000415067c25 */ /* 0x000fc8000f8e00ff */
[----:B------:R-:W-:-:S04]  /*8b10*/  IMAD.WIDE.U32 R6, P0, R5, UR5, R6 ;  /* 0x0000000505067c25 */ /* 0x000fc8000f800006 */
[----:B------:R-:W-:-:S04]  /*8b20*/  IMAD.WIDE.U32 R4, R5, UR4, RZ ;  /* 0x0000000405047c25 */ /* 0x000fc8000f8e00ff */
[----:B------:R-:W-:Y:S01]  /*8b30*/  IMAD.MOV.U32 R4, RZ, RZ, R7 ;  /* 0x000000ffff047224 */ /* 0x000fe200078e0007 */
[----:B------:R-:W-:Y:S01]  /*8b40*/  IADD3 RZ, P1, R5, R6, RZ ;  /* 0x0000000605ff7210 */ /* 0x000fe20007f3e0ff */
[----:B------:R-:W-:-:S04]  /*8b50*/  IMAD.X R5, RZ, RZ, RZ, P0 ;  /* 0x000000ffff057224 */ /* 0x000fc800000e06ff */
[----:B------:R-:W-:-:S08]  /*8b60*/  IMAD.WIDE.U32.X R4, R21, UR5, R4, P1 ;  /* 0x0000000515047c25 */ /* 0x000fd000088e0404 */
.L_x_206:
[----:B------:R-:W-:Y:S01]  /*8b70*/  FMUL R22, R22, UR8 ;  /* 0x0000000816167c20 */ /* 0x000fe20008400000 */
[--C-:B------:R-:W-:Y:S01]  /*8b80*/  SHF.R.U64 R14, R4, UR7, R5.reuse ;  /* 0x00000007040e7c19 */ /* 0x100fe20008001205 */
[----:B------:R-:W-:Y:S01]  /*8b90*/  ULDC.64 UR4, c[0x0][0x620] ;  /* 0x0001880000047ab9 */ /* 0x000fe20000000a00 */
[----:B------:R-:W-:Y:S01]  /*8ba0*/  SHF.R.U32.HI R4, RZ, UR7, R5 ;  /* 0x00000007ff047c19 */ /* 0x000fe20008011605 */
[----:B------:R-:W-:Y:S01]  /*8bb0*/  ULDC.64 UR6, c[0x0][0x640] ;  /* 0x0001900000067ab9 */ /* 0x000fe20000000a00 */
[----:B------:R-:W-:Y:S01]  /*8bc0*/  IADD3 R5, P0, RZ, -R14, RZ ;  /* 0x8000000eff057210 */ /* 0x000fe20007f1e0ff */
[----:B------:R-:W0:Y:S04]  /*8bd0*/  F2I.U32.TRUNC.NTZ R22, R22 ;  /* 0x0000001600167305 */ /* 0x000e28000020f000 */
[----:B------:R-:W-:Y:S01]  /*8be0*/  IMAD.X R4, RZ, RZ, ~R4, P0 ;  /* 0x000000ffff047224 */ /* 0x000fe200000e0e04 */
[----:B------:R-:W-:-:S03]  /*8bf0*/  ISETP.NE.U32.AND P0, PT, RZ, UR6, PT ;  /* 0x00000006ff007c0c */ /* 0x000fc6000bf05070 */
[----:B------:R-:W-:Y:S01]  /*8c00*/  IMAD R4, R4, UR4, RZ ;  /* 0x0000000404047c24 */ /* 0x000fe2000f8e02ff */
[----:B------:R-:W-:-:S03]  /*8c10*/  ISETP.NE.AND.EX P0, PT, RZ, UR7, PT, P0 ;  /* 0x00000007ff007c0c */ /* 0x000fc6000bf05300 */
[C---:B------:R-:W-:Y:S01]  /*8c20*/  IMAD R7, R5.reuse, UR5, R4 ;  /* 0x0000000505077c24 */ /* 0x040fe2000f8e0204 */
[----:B------:R-:W-:Y:S01]  /*8c30*/  ULDC UR5, c[0x0][0x154] ;  /* 0x0000550000057ab9 */ /* 0x000fe20000000800 */
[----:B------:R-:W-:Y:S01]  /*8c40*/  IMAD.WIDE.U32 R4, R5, UR4, R16 ;  /* 0x0000000405047c25 */ /* 0x000fe2000f8e0010 */
[----:B------:R-:W-:-:S03]  /*8c50*/  ULDC UR4, c[0x0][0x618] ;  /* 0x0001860000047ab9 */ /* 0x000fc60000000800 */
[----:B0-----:R-:W-:Y:S02]  /*8c60*/  IMAD.MOV R6, RZ, RZ, -R22 ;  /* 0x000000ffff067224 */ /* 0x001fe400078e0a16 */
[----:B------:R-:W-:Y:S02]  /*8c70*/  IMAD.IADD R5, R5, 0x1, R7 ;  /* 0x0000000105057824 */ /* 0x000fe400078e0207 */
[----:B-1----:R-:W-:Y:S01]  /*8c80*/  IMAD R15, R20, R6, R15 ;  /* 0x00000006140f7224 */ /* 0x002fe200078e020f */
[----:B--2---:R-:W-:Y:S01]  /*8c90*/  I2FP.F32.U32 R6, R13 ;  /* 0x0000000d00067245 */ /* 0x004fe20000201000 */
[----:B------:R-:W0:Y:S01]  /*8ca0*/  LDC R20, c[0x0][0x148] ;  /* 0x00005200ff147b82 */ /* 0x000e220000000800 */
[--C-:B------:R-:W-:Y:S02]  /*8cb0*/  SHF.R.U64 R21, R4, UR4, R5.reuse ;  /* 0x0000000404157c19 */ /* 0x100fe40008001205 */
[----:B------:R-:W-:Y:S01]  /*8cc0*/  SHF.R.U32.HI R4, RZ, UR4, R5 ;  /* 0x00000004ff047c19 */ /* 0x000fe20008011605 */
[----:B------:R-:W-:Y:S01]  /*8cd0*/  FMUL R6, R6, UR5 ;  /* 0x0000000506067c20 */ /* 0x000fe20008400000 */
[----:B------:R-:W-:-:S02]  /*8ce0*/  ULDC UR4, c[0x0][0x608] ;  /* 0x0001820000047ab9 */ /* 0x000fc40000000800 */
[--C-:B------:R-:W-:Y:S01]  /*8cf0*/  SHF.R.U64 R23, R21, UR4, R4.reuse ;  /* 0x0000000415177c19 */ /* 0x100fe20008001204 */
[----:B------:R1:W2:Y:S01]  /*8d00*/  F2I.U32.TRUNC.NTZ R24, R6 ;  /* 0x0000000600187305 */ /* 0x0002a2000020f000 */
[----:B------:R-:W-:Y:S01]  /*8d10*/  SHF.R.U32.HI R4, RZ, UR4, R4 ;  /* 0x00000004ff047c19 */ /* 0x000fe20008011604 */
[----:B------:R-:W-:-:S03]  /*8d20*/  ULDC UR4, c[0x0][0x658] ;  /* 0x0001960000047ab9 */ /* 0x000fc60000000800 */
[--C-:B------:R-:W-:Y:S02]  /*8d30*/  SHF.R.U64 R22, R23, UR4, R4.reuse ;  /* 0x0000000417167c19 */ /* 0x100fe40008001204 */
[----:B------:R-:W-:-:S03]  /*8d40*/  SHF.R.U32.HI R25, RZ, UR4, R4 ;  /* 0x00000004ff197c19 */ /* 0x000fc60008011604 */
[----:B------:R-:W-:Y:S02]  /*8d50*/  IMAD.MOV.U32 R4, RZ, RZ, R22 ;  /* 0x000000ffff047224 */ /* 0x000fe400078e0016 */
[----:B------:R-:W-:Y:S01]  /*8d60*/  IMAD.MOV.U32 R5, RZ, RZ, R25 ;  /* 0x000000ffff057224 */ /* 0x000fe200078e0019 */
[----:B-1----:R-:W-:Y:S06]  /*8d70*/  @!P0 BRA `(.L_x_207) ;  /* 0x0000000000288947 */ /* 0x002fec0003800000 */
        /* <DEDUP_REMOVED lines=10> */
.L_x_207:
[----:B------:R-:W-:Y:S01]  /*8e20*/  ISETP.NE.AND P0, PT, R2, 0x1, PT ;  /* 0x000000010200780c */ /* 0x000fe20003f05270 */
[----:B------:R-:W-:Y:S01]  /*8e30*/  ULDC UR4, c[0x0][0x648] ;  /* 0x0001920000047ab9 */ /* 0x000fe20000000800 */
[----:B------:R-:W-:Y:S01]  /*8e40*/  LOP3.LUT R23, R23, UR17, RZ, 0xc0, !PT ;  /* 0x0000001117177c12 */ /* 0x000fe2000f8ec0ff */
[----:B--2---:R-:W-:Y:S01]  /*8e50*/  IMAD.MOV R24, RZ, RZ, -R24 ;  /* 0x000000ffff187224 */ /* 0x004fe200078e0a18 */
[----:B------:R-:W-:Y:S01]  /*8e60*/  SHF.R.U64 R4, R4, UR4, R5 ;  /* 0x0000000404047c19 */ /* 0x000fe20008001205 */
[----:B------:R-:W-:Y:S01]  /*8e70*/  ULDC UR4, c[0x0][0x638] ;  /* 0x00018e0000047ab9 */ /* 0x000fe20000000800 */
[----:B------:R-:W-:Y:S01]  /*8e80*/  LOP3.LUT R21, R21, UR16, RZ, 0xc0, !PT ;  /* 0x0000001015157c12 */ /* 0x000fe2000f8ec0ff */
[----:B------:R-:W-:Y:S01]  /*8e90*/  ULDC UR5, c[0x0][0x610] ;  /* 0x0001840000057ab9 */ /* 0x000fe20000000800 */
[----:B------:R-:W-:Y:S02]  /*8ea0*/  IMAD.MOV.U32 R6, RZ, RZ, R14 ;  /* 0x000000ffff067224 */ /* 0x000fe400078e000e */
[----:B------:R-:W-:-:S02]  /*8eb0*/  IMAD.MOV R5, RZ, RZ, -R4 ;  /* 0x000000ffff057224 */ /* 0x000fc400078e0a04 */
[----:B------:R-:W-:Y:S02]  /*8ec0*/  IMAD R4, R4, UR18, R23 ;  /* 0x0000001204047c24 */ /* 0x000fe4000f8e0217 */
[----:B0-----:R-:W-:Y:S02]  /*8ed0*/  @P0 IMAD R15, R20, R24, R13 ;  /* 0x00000018140f0224 */ /* 0x001fe400078e020d */
[----:B------:R-:W-:Y:S01]  /*8ee0*/  IMAD R22, R5, UR4, R22 ;  /* 0x0000000405167c24 */ /* 0x000fe2000f8e0216 */
[----:B------:R-:W-:Y:S01]  /*8ef0*/  ULDC UR4, c[0x0][0x600] ;  /* 0x0001800000047ab9 */ /* 0x000fe20000000800 */
[----:B------:R-:W-:Y:S02]  /*8f00*/  IMAD R15, R4, UR5, R15 ;  /* 0x00000005040f7c24 */ /* 0x000fe4000f8e020f */
[----:B------:R-:W-:Y:S02]  /*8f10*/  IMAD R22, R22, UR4, R21 ;  /* 0x0000000416167c24 */ /* 0x000fe4000f8e0215 */
[----:B------:R-:W-:-:S03]  /*8f20*/  IMAD.MOV.U32 R4, RZ, RZ, 0x1 ;  /* 0x00000001ff047424 */ /* 0x000fc600078e00ff */
[----:B------:R-:W-:Y:S02]  /*8f30*/  SEL R20, R22, R15, !P0 ;  /* 0x0000000f16147207 */ /* 0x000fe40004000000 */
[----:B------:R-:W-:-:S07]  /*8f40*/  SEL R13, R15, R22, !P0 ;  /* 0x000000160f0d7207 */ /* 0x000fce0004000000 */
.L_x_205:
[----:B------:R-:W-:Y:S05]  /*8f50*/  BSYNC B1 ;  /* 0x0000000000017941 */ /* 0x000fea0003800000 */
.L_x_204:
[----:B------:R-:W-:-:S13]  /*8f60*/  LOP3.LUT P0, RZ, R4, 0xff, RZ, 0xc0, !PT ;  /* 0x000000ff04ff7812 */ /* 0x000fda000780c0ff */
[----:B------:R-:W-:Y:S05]  /*8f70*/  @P0 BRA `(.L_x_208) ;  /* 0xfffffff4003c0947 */ /* 0x000fea000383ffff */
[----:B------:R-:W-:Y:S05]  /*8f80*/  BSYNC B0 ;  /* 0x0000000000007941 */ /* 0x000fea0003800000 */
.L_x_197:
[----:B------:R-:W-:-:S03]  /*8f90*/  UMOV UR4, 0xffffffff ;  /* 0xffffffff00047882 */ /* 0x000fc60000000000 */
[----:B------:R-:W-:Y:S05]  /*8fa0*/  BRA.DIV UR4, `(.L_x_209) ;  /* 0x0000001204307947 */ /* 0x000fea000b800000 */
[----:B------:R-:W-:-:S13]  /*8fb0*/  ELECT P6, URZ, PT ;  /* 0x00000000003f782f */ /* 0x000fda00038c0000 */
.L_x_245:
[----:B------:R-:W-:Y:S04]  /*8fc0*/  BSSY B0, `(.L_x_210) ;  /* 0x00000f1000007945 */ /* 0x000fe80003800000 */
[----:B------:R-:W-:Y:S05]  /*8fd0*/  @!P6 BRA `(.L_x_211) ;  /* 0x0000000c00bce947 */ /* 0x000fea0003800000 */
[----:B------:R-:W-:-:S04]  /*8fe0*/  LOP3.LUT R19, R19, 0x2, RZ, 0xfc, !PT ;  /* 0x0000000213137812 */ /* 0x000fc800078efcff */
[----:B------:R-:W-:-:S13]  /*8ff0*/  ISETP.NE.AND P0, PT, R19, 0x3, PT ;  /* 0x000000031300780c */ /* 0x000fda0003f05270 */
[----:B------:R-:W-:Y:S05]  /*9000*/  @!P0 BRA `(.L_x_212) ;  /* 0x0000000000048947 */ /* 0x000fea0003800000 */
[----:B------:R-:W-:Y:S01]  /*9010*/  BPT.TRAP 0x1 ;  /* 0x000000040000795c */ /* 0x000fe20000300000 */
.L_x_212:
[----:B------:R-:W0:Y:S01]  /*9020*/  S2R R5, SR_CgaCtaId ;  /* 0x0000000000057919 */ /* 0x000e220000008800 */
[----:B------:R-:W-:Y:S02]  /*9030*/  MOV R2, 0x400 ;  /* 0x0000040000027802 */ /* 0x000fe40000000f00 */
[----:B------:R-:W-:Y:S02]  /*9040*/  SHF.L.U32 R4, R0, 0x1f, RZ ;  /* 0x0000001f00047819 */ /* 0x000fe400000006ff */
[----:B0-----:R-:W-:-:S05]  /*9050*/  LEA R2, R5, R2, 0x18 ;  /* 0x0000000205027211 */ /* 0x001fca00078ec0ff */
[----:B------:R-:W-:-:S04]  /*9060*/  VIADD R2, R2, 0xd0 ;  /* 0x000000d002027836 */ /* 0x000fc80000000000 */
[C---:B------:R-:W-:Y:S02]  /*9070*/  IMAD R7, R3.reuse, 0x8, R2 ;  /* 0x0000000803077824 */ /* 0x040fe400078e0202 */
[----:B------:R-:W-:Y:S02]  /*9080*/  VIADD R3, R3, 0x1 ;  /* 0x0000000103037836 */ /* 0x000fe40000000000 */
[----:B------:R-:W0:Y:S03]  /*9090*/  SYNCS.PHASECHK.TRANS64.TRYWAIT P0, [R7+URZ], R4 ;  /* 0x00000004070075a7 */ /* 0x000e26000800017f */
[----:B------:R-:W-:-:S04]  /*90a0*/  ISETP.NE.AND P1, PT, R3, 0x1a, PT ;  /* 0x0000001a0300780c */ /* 0x000fc80003f25270 */
[----:B------:R-:W-:Y:S02]  /*90b0*/  SEL R5, RZ, 0x1, P1 ;  /* 0x00000001ff057807 */ /* 0x000fe40000800000 */
[----:B------:R-:W-:Y:S02]  /*90c0*/  SEL R3, R3, RZ, P1 ;  /* 0x000000ff03037207 */ /* 0x000fe40000800000 */
[----:B------:R-:W-:-:S03]  /*90d0*/  LOP3.LUT R6, R0, R5, RZ, 0x3c, !PT ;  /* 0x0000000500067212 */ /* 0x000fc600078e3cff */
[----:B------:R-:W-:Y:S01]  /*90e0*/  IMAD R8, R3, 0x8, R2 ;  /* 0x0000000803087824 */ /* 0x000fe200078e0202 */
[----:B------:R-:W-:Y:S01]  /*90f0*/  SHF.L.U32 R5, R6, 0x1f, RZ ;  /* 0x0000001f06057819 */ /* 0x000fe200000006ff */
[----:B0-----:R-:W-:Y:S06]  /*9100*/  @!P0 BRA `(.L_x_213) ;  /* 0x0000000c00f88947 */ /* 0x001fec0003800000 */
.L_x_246:
[----:B------:R-:W1:Y:S01]  /*9110*/  SYNCS.PHASECHK.TRANS64.TRYWAIT P0, [R8+URZ], R5 ;  /* 0x00000005080075a7 */ /* 0x000e62000800017f */
[----:B------:R-:W-:-:S05]  /*9120*/  VIADD R0, R3, 0x1 ;  /* 0x0000000103007836 */ /* 0x000fca0000000000 */
[----:B------:R-:W-:-:S04]  /*9130*/  ISETP.NE.AND P1, PT, R0, 0x1a, PT ;  /* 0x0000001a0000780c */ /* 0x000fc80003f25270 */
[----:B------:R-:W-:Y:S02]  /*9140*/  SEL R3, RZ, 0x1, P1 ;  /* 0x00000001ff037807 */ /* 0x000fe40000800000 */
[----:B0-----:R-:W-:Y:S02]  /*9150*/  SEL R7, R0, RZ, P1 ;  /* 0x000000ff00077207 */ /* 0x001fe40000800000 */
[----:B------:R-:W-:-:S03]  /*9160*/  LOP3.LUT R6, R6, R3, RZ, 0x3c, !PT ;  /* 0x0000000306067212 */ /* 0x000fc600078e3cff */
[----:B------:R-:W-:Y:S01]  /*9170*/  IMAD R9, R7, 0x8, R2 ;  /* 0x0000000807097824 */ /* 0x000fe200078e0202 */
[----:B------:R-:W-:Y:S01]  /*9180*/  SHF.L.U32 R4, R6, 0x1f, RZ ;  /* 0x0000001f06047819 */ /* 0x000fe200000006ff */
[----:B-1----:R-:W-:Y:S06]  /*9190*/  @!P0 BRA `(.L_x_214) ;  /* 0x0000000c00e88947 */ /* 0x002fec0003800000 */
.L_x_247:
[----:B------:R-:W1:Y:S01]  /*91a0*/  SYNCS.PHASECHK.TRANS64.TRYWAIT P0, [R9+URZ], R4 ;  /* 0x00000004090075a7 */ /* 0x000e62000800017f */
[----:B------:R-:W-:-:S05]  /*91b0*/  VIADD R0, R7, 0x1 ;  /* 0x0000000107007836 */ /* 0x000fca0000000000 */
[----:B------:R-:W-:-:S04]  /*91c0*/  ISETP.NE.AND P1, PT, R0, 0x1a, PT ;  /* 0x0000001a0000780c */ /* 0x000fc80003f25270 */
[----:B------:R-:W-:Y:S02]  /*91d0*/  SEL R3, RZ, 0x1, P1 ;  /* 0x00000001ff037807 */ /* 0x000fe40000800000 */
[----:B------:R-:W-:Y:S02]  /*91e0*/  SEL R7, R0, RZ, P1 ;  /* 0x000000ff00077207 */ /* 0x000fe40000800000 */
[----:B------:R-:W-:-:S03]  /*91f0*/  LOP3.LUT R6, R6, R3, RZ, 0x3c, !PT ;  /* 0x0000000306067212 */ /* 0x000fc600078e3cff */
[----:B0-----:R-:W-:Y:S01]  /*9200*/  IMAD R8, R7, 0x8, R2 ;  /* 0x0000000807087824 */ /* 0x001fe200078e0202 */
[----:B------:R-:W-:Y:S01]  /*9210*/  SHF.L.U32 R5, R6, 0x1f, RZ ;  /* 0x0000001f06057819 */ /* 0x000fe200000006ff */
[----:B-1----:R-:W-:Y:S06]  /*9220*/  @!P0 BRA `(.L_x_215) ;  /* 0x0000000c00d88947 */ /* 0x002fec0003800000 */
.L_x_248:
        /* <DEDUP_REMOVED lines=9> */
.L_x_249:
        /* <DEDUP_REMOVED lines=9> */
.L_x_250:
        /* <DEDUP_REMOVED lines=9> */
.L_x_251:
        /* <DEDUP_REMOVED lines=9> */
.L_x_252:
        /* <DEDUP_REMOVED lines=9> */
.L_x_253:
        /* <DEDUP_REMOVED lines=9> */
.L_x_254:
        /* <DEDUP_REMOVED lines=9> */
.L_x_255:
        /* <DEDUP_REMOVED lines=9> */
.L_x_256:
        /* <DEDUP_REMOVED lines=9> */
.L_x_257:
        /* <DEDUP_REMOVED lines=9> */
.L_x_258:
        /* <DEDUP_REMOVED lines=9> */
.L_x_259:
        /* <DEDUP_REMOVED lines=9> */
.L_x_260:
        /* <DEDUP_REMOVED lines=9> */
.L_x_261:
        /* <DEDUP_REMOVED lines=9> */
.L_x_262:
        /* <DEDUP_REMOVED lines=9> */
.L_x_263:
        /* <DEDUP_REMOVED lines=9> */
.L_x_264:
        /* <DEDUP_REMOVED lines=9> */
.L_x_265:
        /* <DEDUP_REMOVED lines=9> */
.L_x_266:
        /* <DEDUP_REMOVED lines=9> */
.L_x_267:
        /* <DEDUP_REMOVED lines=9> */
.L_x_268:
[----:B------:R-:W1:Y:S01]  /*9d70*/  SYNCS.PHASECHK.TRANS64.TRYWAIT P0, [R8+URZ], R5 ;  /* 0x00000005080075a7 */ /* 0x000e62000800017f */
[----:B------:R-:W-:-:S05]  /*9d80*/  VIADD R0, R7, 0x1 ;  /* 0x0000000107007836 */ /* 0x000fca0000000000 */
[----:B------:R-:W-:-:S04]  /*9d90*/  ISETP.NE.AND P1, PT, R0, 0x1a, PT ;  /* 0x0000001a0000780c */ /* 0x000fc80003f25270 */
[----:B------:R-:W-:Y:S02]  /*9da0*/  SEL R3, RZ, 0x1, P1 ;  /* 0x00000001ff037807 */ /* 0x000fe40000800000 */
[----:B------:R-:W-:Y:S02]  /*9db0*/  SEL R7, R0, RZ, P1 ;  /* 0x000000ff00077207 */ /* 0x000fe40000800000 */
[----:B0-----:R-:W-:-:S03]  /*9dc0*/  LOP3.LUT R9, R6, R3, RZ, 0x3c, !PT ;  /* 0x0000000306097212 */ /* 0x001fc600078e3cff */
[----:B------:R-:W-:Y:S01]  /*9dd0*/  IMAD R11, R7, 0x8, R2 ;  /* 0x00000008070b7824 */ /* 0x000fe200078e0202 */
[----:B------:R-:W-:Y:S01]  /*9de0*/  SHF.L.U32 R6, R9, 0x1f, RZ ;  /* 0x0000001f09067819 */ /* 0x000fe200000006ff */
[----:B-1----:R-:W-:Y:S06]  /*9df0*/  @!P0 BRA `(.L_x_236) ;  /* 0x0000000800888947 */ /* 0x002fec0003800000 */
.L_x_269:
[----:B------:R-:W1:Y:S01]  /*9e00*/  SYNCS.PHASECHK.TRANS64.TRYWAIT P0, [R11+URZ], R6 ;  /* 0x000000060b0075a7 */ /* 0x000e62000800017f */
[----:B------:R-:W-:-:S05]  /*9e10*/  VIADD R0, R7, 0x1 ;  /* 0x0000000107007836 */ /* 0x000fca0000000000 */
[----:B------:R-:W-:-:S04]  /*9e20*/  ISETP.NE.AND P1, PT, R0, 0x1a, PT ;  /* 0x0000001a0000780c */ /* 0x000fc80003f25270 */
[----:B------:R-:W-:Y:S02]  /*9e30*/  SEL R4, RZ, 0x1, P1 ;  /* 0x00000001ff047807 */ /* 0x000fe40000800000 */
[----:B------:R-:W-:Y:S02]  /*9e40*/  SEL R3, R0, RZ, P1 ;  /* 0x000000ff00037207 */ /* 0x000fe40000800000 */
[----:B------:R-:W-:Y:S01]  /*9e50*/  LOP3.LUT R0, R9, R4, RZ, 0x3c, !PT ;  /* 0x0000000409007212 */ /* 0x000fe200078e3cff */
[----:B-1----:R-:W-:Y:S06]  /*9e60*/  @!P0 BRA `(.L_x_237) ;  /* 0x0000000800808947 */ /* 0x002fec0003800000 */
.L_x_270:
[----:B------:R-:W-:Y:S01]  /*9e70*/  IMAD R3, R3, 0x8, R2 ;  /* 0x0000000803037824 */ /* 0x000fe200078e0202 */
[----:B------:R-:W-:-:S07]  /*9e80*/  SHF.L.U32 R0, R0, 0x1f, RZ ;  /* 0x0000001f00007819 */ /* 0x000fce00000006ff */
.L_x_238:
[----:B--2---:R2:W3:Y:S02]  /*9e90*/  SYNCS.PHASECHK.TRANS64.TRYWAIT P0, [R3+URZ], R0 ;  /* 0x00000000030075a7 */ /* 0x0044e4000800017f */
[----:B---3--:R-:W-:Y:S05]  /*9ea0*/  @!P0 NANOSLEEP.SYNCS 0x989680 ;  /* 0x009896800000895d */ /* 0x008fea0003900000 */
[----:B------:R-:W3:Y:S02]  /*9eb0*/  @!P0 SYNCS.PHASECHK.TRANS64 P0, [R3+URZ], R0 ;  /* 0x00000000030085a7 */ /* 0x000ee4000800007f */
[----:B---3--:R-:W-:Y:S05]  /*9ec0*/  @!P0 BRA `(.L_x_238) ;  /* 0xfffffffc00f08947 */ /* 0x008fea000383ffff */
.L_x_211:
[----:B------:R-:W-:Y:S05]  /*9ed0*/  BSYNC B0 ;  /* 0x0000000000007941 */ /* 0x000fea0003800000 */
.L_x_210:
[----:B------:R-:W-:Y:S05]  /*9ee0*/  EXIT ;  /* 0x000000000000794d */ /* 0x000fea0003800000 */
.L_x_22:
[----:B---3--:R3:W4:Y:S02]  /*9ef0*/  SYNCS.PHASECHK.TRANS64.TRYWAIT P1, [R3+URZ], R0 ;  /* 0x00000000030075a7 */ /* 0x008724000802017f */
[----:B----4-:R-:W-:Y:S05]  /*9f00*/  @!P1 NANOSLEEP.SYNCS 0x989680 ;  /* 0x009896800000995d */ /* 0x010fea0003900000 */
[----:B------:R-:W4:Y:S02]  /*9f10*/  @!P1 SYNCS.PHASECHK.TRANS64 P1, [R3+URZ], R0 ;  /* 0x00000000030095a7 */ /* 0x000f24000802007f */
[----:B----4-:R-:W-:Y:S05]  /*9f20*/  @!P1 BRA `(.L_x_22) ;  /* 0xfffffffc00f09947 */ /* 0x010fea000383ffff */
[----:B------:R-:W-:Y:S05]  /*9f30*/  BRA `(.L_x_21) ;  /* 0xffffff7800207947 */ /* 0x000fea000383ffff */
.L_x_27:
[----:B-1----:R-:W-:-:S04]  /*9f40*/  IMAD.U32 R6, RZ, RZ, UR7 ;  /* 0x00000007ff067e24 */ /* 0x002fc8000f8e00ff */
[----:B------:R1:W2:Y:S03]  /*9f50*/  SYNCS.PHASECHK.TRANS64.TRYWAIT P1, [R6+URZ], R5 ;  /* 0x00000005060075a7 */ /* 0x0002a6000802017f */
[----:B--2---:R-:W-:Y:S05]  /*9f60*/  @!P1 NANOSLEEP.SYNCS 0x989680 ;  /* 0x009896800000995d */ /* 0x004fea0003900000 */
[----:B------:R-:W2:Y:S02]  /*9f70*/  @!P1 SYNCS.PHASECHK.TRANS64 P1, [R6+URZ], R5 ;  /* 0x00000005060095a7 */ /* 0x000ea4000802007f */
[----:B--2---:R-:W-:Y:S05]  /*9f80*/  @!P1 BRA `(.L_x_27) ;  /* 0xfffffffc00ec9947 */ /* 0x004fea000383ffff */
[----:B------:R-:W-:Y:S05]  /*9f90*/  BRA `(.L_x_26) ;  /* 0xffffff7c00747947 */ /* 0x000fea000383ffff */
.L_x_198:
[----:B------:R-:W-:Y:S01]  /*9fa0*/  BSSY B1, `(.L_x_239) ;  /* 0x0000006000017945 */ /* 0x000fe20003800000 */
[----:B------:R-:W-:-:S07]  /*9fb0*/  IMAD.MOV.U32 R15, RZ, RZ, -0x1 ;  /* 0xffffffffff0f7424 */ /* 0x000fce00078e00ff */
[----:B------:R-:W-:Y:S05]  /*9fc0*/  WARPSYNC.COLLECTIVE R15, `(.L_x_240) ;  /* 0x000000000f0c7348 */ /* 0x000fea0003c00000 */
[----:B------:R-:W-:Y:S02]  /*9fd0*/  ELECT P6, UR62, PT ;  /* 0x00000000003e782f */ /* 0x000fe400038c0000 */
[----:B------:R-:W-:Y:S01]  /*9fe0*/  MOV R14, UR62 ;  /* 0x0000003e000e7c02 */ /* 0x000fe20008000f00 */
[----:B------:R-:W-:Y:S10]  /*9ff0*/  ENDCOLLECTIVE ;  /* 0x000000000000791b */ /* 0x000ff40003800000 */
.L_x_240:
[----:B------:R-:W-:Y:S05]  /*a000*/  BSYNC B1 ;  /* 0x0000000000017941 */ /* 0x000fea0003800000 */
.L_x_239:
[----:B------:R-:W-:Y:S05]  /*a010*/  BRA `(.L_x_241) ;  /* 0xffffffe400207947 */ /* 0x000fea000383ffff */
.L_x_201:
[----:B0-----:R0:W1:Y:S02]  /*a020*/  SYNCS.PHASECHK.TRANS64.TRYWAIT P0, [R20+URZ+0xd0], R7 ;  /* 0x0000d007140075a7 */ /* 0x001064000800017f */
[----:B-1----:R-:W-:Y:S05]  /*a030*/  @!P0 NANOSLEEP.SYNCS 0x989680 ;  /* 0x009896800000895d */ /* 0x002fea0003900000 */
[----:B------:R-:W1:Y:S02]  /*a040*/  @!P0 SYNCS.PHASECHK.TRANS64 P0, [R20+URZ+0xd0], R7 ;  /* 0x0000d007140085a7 */ /* 0x000e64000800007f */
[----:B-1----:R-:W-:Y:S05]  /*a050*/  @!P0 BRA `(.L_x_201) ;  /* 0xfffffffc00f08947 */ /* 0x002fea000383ffff */
[----:B------:R-:W-:Y:S05]  /*a060*/  BRA `(.L_x_242) ;  /* 0xffffffe4005c7947 */ /* 0x000fea000383ffff */
.L_x_209:
[----:B------:R-:W-:Y:S01]  /*a070*/  BSSY B0, `(.L_x_243) ;  /* 0x0000006000007945 */ /* 0x000fe20003800000 */
[----:B------:R-:W-:-:S07]  /*a080*/  IMAD.MOV.U32 R15, RZ, RZ, -0x1 ;  /* 0xffffffffff0f7424 */ /* 0x000fce00078e00ff */
[----:B------:R-:W-:Y:S05]  /*a090*/  WARPSYNC.COLLECTIVE R15, `(.L_x_244) ;  /* 0x000000000f0c7348 */ /* 0x000fea0003c00000 */
[----:B------:R-:W-:Y:S02]  /*a0a0*/  ELECT P6, UR62, PT ;  /* 0x00000000003e782f */ /* 0x000fe400038c0000 */
[----:B------:R-:W-:Y:S01]  /*a0b0*/  MOV R14, UR62 ;  /* 0x0000003e000e7c02 */ /* 0x000fe20008000f00 */
[----:B------:R-:W-:Y:S10]  /*a0c0*/  ENDCOLLECTIVE ;  /* 0x000000000000791b */ /* 0x000ff40003800000 */
.L_x_244:
[----:B------:R-:W-:Y:S05]  /*a0d0*/  BSYNC B0 ;  /* 0x0000000000007941 */ /* 0x000fea0003800000 */
.L_x_243:
[----:B------:R-:W-:Y:S05]  /*a0e0*/  BRA `(.L_x_245) ;  /* 0xffffffec00b47947 */ /* 0x000fea000383ffff */
.L_x_213:
[----:B0-----:R0:W1:Y:S02]  /*a0f0*/  SYNCS.PHASECHK.TRANS64.TRYWAIT P0, [R7+URZ], R4 ;  /* 0x00000004070075a7 */ /* 0x001064000800017f */
[----:B-1----:R-:W-:Y:S05]  /*a100*/  @!P0 NANOSLEEP.SYNCS 0x989680 ;  /* 0x009896800000895d */ /* 0x002fea0003900000 */
[----:B------:R-:W1:Y:S02]  /*a110*/  @!P0 SYNCS.PHASECHK.TRANS64 P0, [R7+URZ], R4 ;  /* 0x00000004070085a7 */ /* 0x000e64000800007f */
[----:B-1----:R-:W-:Y:S05]  /*a120*/  @!P0 BRA `(.L_x_213) ;  /* 0xfffffffc00f08947 */ /* 0x002fea000383ffff */
[----:B------:R-:W-:Y:S05]  /*a130*/  BRA `(.L_x_246) ;  /* 0xffffffec00f47947 */ /* 0x000fea000383ffff */
.L_x_214:
[----:B0-----:R0:W1:Y:S02]  /*a140*/  SYNCS.PHASECHK.TRANS64.TRYWAIT P0, [R8+URZ], R5 ;  /* 0x00000005080075a7 */ /* 0x001064000800017f */
[----:B-1----:R-:W-:Y:S05]  /*a150*/  @!P0 NANOSLEEP.SYNCS 0x989680 ;  /* 0x009896800000895d */ /* 0x002fea0003900000 */
[----:B------:R-:W1:Y:S02]  /*a160*/  @!P0 SYNCS.PHASECHK.TRANS64 P0, [R8+URZ], R5 ;  /* 0x00000005080085a7 */ /* 0x000e64000800007f */
[----:B-1----:R-:W-:Y:S05]  /*a170*/  @!P0 BRA `(.L_x_214) ;  /* 0xfffffffc00f08947 */ /* 0x002fea000383ffff */
[----:B------:R-:W-:Y:S05]  /*a180*/  BRA `(.L_x_247) ;  /* 0xfffffff000047947 */ /* 0x000fea000383ffff */
.L_x_215:
[----:B0-----:R0:W1:Y:S02]  /*a190*/  SYNCS.PHASECHK.TRANS64.TRYWAIT P0, [R9+URZ], R4 ;  /* 0x00000004090075a7 */ /* 0x001064000800017f */
[----:B-1----:R-:W-:Y:S05]  /*a1a0*/  @!P0 NANOSLEEP.SYNCS 0x989680 ;  /* 0x009896800000895d */ /* 0x002fea0003900000 */
[----:B------:R-:W1:Y:S02]  /*a1b0*/  @!P0 SYNCS.PHASECHK.TRANS64 P0, [R9+URZ], R4 ;  /* 0x00000004090085a7 */ /* 0x000e64000800007f */
[----:B-1----:R-:W-:Y:S05]  /*a1c0*/  @!P0 BRA `(.L_x_215) ;  /* 0xfffffffc00f08947 */ /* 0x002fea000383ffff */
[----:B------:R-:W-:Y:S05]  /*a1d0*/  BRA `(.L_x_248) ;  /* 0xfffffff000147947 */ /* 0x000fea000383ffff */
.L_x_216:
[----:B0-----:R0:W1:Y:S02]  /*a1e0*/  SYNCS.PHASECHK.TRANS64.TRYWAIT P0, [R8+URZ], R5 ;  /* 0x00000005080075a7 */ /* 0x001064000800017f */
[----:B-1----:R-:W-:Y:S05]  /*a1f0*/  @!P0 NANOSLEEP.SYNCS 0x989680 ;  /* 0x009896800000895d */ /* 0x002fea0003900000 */
[----:B------:R-:W1:Y:S02]  /*a200*/  @!P0 SYNCS.PHASECHK.TRANS64 P0, [R8+URZ], R5 ;  /* 0x00000005080085a7 */ /* 0x000e64000800007f */
[----:B-1----:R-:W-:Y:S05]  /*a210*/  @!P0 BRA `(.L_x_216) ;  /* 0xfffffffc00f08947 */ /* 0x002fea000383ffff */
[----:B------:R-:W-:Y:S05]  /*a220*/  BRA `(.L_x_249) ;  /* 0xfffffff000247947 */ /* 0x000fea000383ffff */
.L_x_217:
[----:B0-----:R0:W1:Y:S02]  /*a230*/  SYNCS.PHASECHK.TRANS64.TRYWAIT P0, [R9+URZ], R4 ;  /* 0x00000004090075a7 */ /* 0x001064000800017f */
[----:B-1----:R-:W-:Y:S05]  /*a240*/  @!P0 NANOSLEEP.SYNCS 0x989680 ;  /* 0x009896800000895d */ /* 0x002fea0003900000 */
[----:B------:R-:W1:Y:S02]  /*a250*/  @!P0 SYNCS.PHASECHK.TRANS64 P0, [R9+URZ], R4 ;  /* 0x00000004090085a7 */ /* 0x000e64000800007f */
[----:B-1----:R-:W-:Y:S05]  /*a260*/  @!P0 BRA `(.L_x_217) ;  /* 0xfffffffc00f08947 */ /* 0x002fea000383ffff */
[----:B------:R-:W-:Y:S05]  /*a270*/  BRA `(.L_x_250) ;  /* 0xfffffff000347947 */ /* 0x000fea000383ffff */
.L_x_218:
[----:B0-----:R0:W1:Y:S02]  /*a280*/  SYNCS.PHASECHK.TRANS64.TRYWAIT P0, [R8+URZ], R5 ;  /* 0x00000005080075a7 */ /* 0x001064000800017f */
[----:B-1----:R-:W-:Y:S05]  /*a290*/  @!P0 NANOSLEEP.SYNCS 0x989680 ;  /* 0x009896800000895d */ /* 0x002fea0003900000 */
[----:B------:R-:W1:Y:S02]  /*a2a0*/  @!P0 SYNCS.PHASECHK.TRANS64 P0, [R8+URZ], R5 ;  /* 0x00000005080085a7 */ /* 0x000e64000800007f */
[----:B-1----:R-:W-:Y:S05]  /*a2b0*/  @!P0 BRA `(.L_x_218) ;  /* 0xfffffffc00f08947 */ /* 0x002fea000383ffff */
[----:B------:R-:W-:Y:S05]  /*a2c0*/  BRA `(.L_x_251) ;  /* 0xfffffff000447947 */ /* 0x000fea000383ffff */
.L_x_219:
[----:B0-----:R0:W1:Y:S02]  /*a2d0*/  SYNCS.PHASECHK.TRANS64.TRYWAIT P0, [R9+URZ], R4 ;  /* 0x00000004090075a7 */ /* 0x001064000800017f */
[----:B-1----:R-:W-:Y:S05]  /*a2e0*/  @!P0 NANOSLEEP.SYNCS 0x989680 ;  /* 0x009896800000895d */ /* 0x002fea0003900000 */
[----:B------:R-:W1:Y:S02]  /*a2f0*/  @!P0 SYNCS.PHASECHK.TRANS64 P0, [R9+URZ], R4 ;  /* 0x00000004090085a7 */ /* 0x000e64000800007f */
[----:B-1----:R-:W-:Y:S05]  /*a300*/  @!P0 BRA `(.L_x_219) ;  /* 0xfffffffc00f08947 */ /* 0x002fea000383ffff */
[----:B------:R-:W-:Y:S05]  /*a310*/  BRA `(.L_x_252) ;  /* 0xfffffff000547947 */ /* 0x000fea000383ffff */
.L_x_220:
[----:B0-----:R0:W1:Y:S02]  /*a320*/  SYNCS.PHASECHK.TRANS64.TRYWAIT P0, [R8+URZ], R5 ;  /* 0x00000005080075a7 */ /* 0x001064000800017f */
[----:B-1----:R-:W-:Y:S05]  /*a330*/  @!P0 NANOSLEEP.SYNCS 0x989680 ;  /* 0x009896800000895d */ /* 0x002fea0003900000 */
[----:B------:R-:W1:Y:S02]  /*a340*/  @!P0 SYNCS.PHASECHK.TRANS64 P0, [R8+URZ], R5 ;  /* 0x00000005080085a7 */ /* 0x000e64000800007f */
[----:B-1----:R-:W-:Y:S05]  /*a350*/  @!P0 BRA `(.L_x_220) ;  /* 0xfffffffc00f08947 */ /* 0x002fea000383ffff */
[----:B------:R-:W-:Y:S05]  /*a360*/  BRA `(.L_x_253) ;  /* 0xfffffff000647947 */ /* 0x000fea000383ffff */
.L_x_221:
[----:B0-----:R0:W1:Y:S02]  /*a370*/  SYNCS.PHASECHK.TRANS64.TRYWAIT P0, [R9+URZ], R4 ;  /* 0x00000004090075a7 */ /* 0x001064000800017f */
[----:B-1----:R-:W-:Y:S05]  /*a380*/  @!P0 NANOSLEEP.SYNCS 0x989680 ;  /* 0x009896800000895d */ /* 0x002fea0003900000 */
[----:B------:R-:W1:Y:S02]  /*a390*/  @!P0 SYNCS.PHASECHK.TRANS64 P0, [R9+URZ], R4 ;  /* 0x00000004090085a7 */ /* 0x000e64000800007f */
[----:B-1----:R-:W-:Y:S05]  /*a3a0*/  @!P0 BRA `(.L_x_221) ;  /* 0xfffffffc00f08947 */ /* 0x002fea000383ffff */
[----:B------:R-:W-:Y:S05]  /*a3b0*/  BRA `(.L_x_254) ;  /* 0xfffffff000747947 */ /* 0x000fea000383ffff */
.L_x_222:
[----:B0-----:R0:W1:Y:S02]  /*a3c0*/  SYNCS.PHASECHK.TRANS64.TRYWAIT P0, [R8+URZ], R5 ;  /* 0x00000005080075a7 */ /* 0x001064000800017f */
[----:B-1----:R-:W-:Y:S05]  /*a3d0*/  @!P0 NANOSLEEP.SYNCS 0x989680 ;  /* 0x009896800000895d */ /* 0x002fea0003900000 */
[----:B------:R-:W1:Y:S02]  /*a3e0*/  @!P0 SYNCS.PHASECHK.TRANS64 P0, [R8+URZ], R5 ;  /* 0x00000005080085a7 */ /* 0x000e64000800007f */
[----:B-1----:R-:W-:Y:S05]  /*a3f0*/  @!P0 BRA `(.L_x_222) ;  /* 0xfffffffc00f08947 */ /* 0x002fea000383ffff */
[----:B------:R-:W-:Y:S05]  /*a400*/  BRA `(.L_x_255) ;  /* 0xfffffff000847947 */ /* 0x000fea000383ffff */
.L_x_223:
[----:B0-----:R0:W1:Y:S02]  /*a410*/  SYNCS.PHASECHK.TRANS64.TRYWAIT P0, [R9+URZ], R4 ;  /* 0x00000004090075a7 */ /* 0x001064000800017f */
[----:B-1----:R-:W-:Y:S05]  /*a420*/  @!P0 NANOSLEEP.SYNCS 0x989680 ;  /* 0x009896800000895d */ /* 0x002fea0003900000 */
[----:B------:R-:W1:Y:S02]  /*a430*/  @!P0 SYNCS.PHASECHK.TRANS64 P0, [R9+URZ], R4 ;  /* 0x00000004090085a7 */ /* 0x000e64000800007f */
[----:B-1----:R-:W-:Y:S05]  /*a440*/  @!P0 BRA `(.L_x_223) ;  /* 0xfffffffc00f08947 */ /* 0x002fea000383ffff */
[----:B------:R-:W-:Y:S05]  /*a450*/  BRA `(.L_x_256) ;  /* 0xfffffff000947947 */ /* 0x000fea000383ffff */
.L_x_224:
[----:B0-----:R0:W1:Y:S02]  /*a460*/  SYNCS.PHASECHK.TRANS64.TRYWAIT P0, [R8+URZ], R5 ;  /* 0x00000005080075a7 */ /* 0x001064000800017f */
[----:B-1----:R-:W-:Y:S05]  /*a470*/  @!P0 NANOSLEEP.SYNCS 0x989680 ;  /* 0x009896800000895d */ /* 0x002fea0003900000 */
[----:B------:R-:W1:Y:S02]  /*a480*/  @!P0 SYNCS.PHASECHK.TRANS64 P0, [R8+URZ], R5 ;  /* 0x00000005080085a7 */ /* 0x000e64000800007f */
[----:B-1----:R-:W-:Y:S05]  /*a490*/  @!P0 BRA `(.L_x_224) ;  /* 0xfffffffc00f08947 */ /* 0x002fea000383ffff */
[----:B------:R-:W-:Y:S05]  /*a4a0*/  BRA `(.L_x_257) ;  /* 0xfffffff000a47947 */ /* 0x000fea000383ffff */
.L_x_225:
[----:B0-----:R0:W1:Y:S02]  /*a4b0*/  SYNCS.PHASECHK.TRANS64.TRYWAIT P0, [R9+URZ], R4 ;  /* 0x00000004090075a7 */ /* 0x001064000800017f */
[----:B-1----:R-:W-:Y:S05]  /*a4c0*/  @!P0 NANOSLEEP.SYNCS 0x989680 ;  /* 0x009896800000895d */ /* 0x002fea0003900000 */
[----:B------:R-:W1:Y:S02]  /*a4d0*/  @!P0 SYNCS.PHASECHK.TRANS64 P0, [R9+URZ], R4 ;  /* 0x00000004090085a7 */ /* 0x000e64000800007f */
[----:B-1----:R-:W-:Y:S05]  /*a4e0*/  @!P0 BRA `(.L_x_225) ;  /* 0xfffffffc00f08947 */ /* 0x002fea000383ffff */
[----:B------:R-:W-:Y:S05]  /*a4f0*/  BRA `(.L_x_258) ;  /* 0xfffffff000b47947 */ /* 0x000fea000383ffff */
.L_x_226:
[----:B0-----:R0:W1:Y:S02]  /*a500*/  SYNCS.PHASECHK.TRANS64.TRYWAIT P0, [R8+URZ], R5 ;  /* 0x00000005080075a7 */ /* 0x001064000800017f */
[----:B-1----:R-:W-:Y:S05]  /*a510*/  @!P0 NANOSLEEP.SYNCS 0x989680 ;  /* 0x009896800000895d */ /* 0x002fea0003900000 */
[----:B------:R-:W1:Y:S02]  /*a520*/  @!P0 SYNCS.PHASECHK.TRANS64 P0, [R8+URZ], R5 ;  /* 0x00000005080085a7 */ /* 0x000e64000800007f */
[----:B-1----:R-:W-:Y:S05]  /*a530*/  @!P0 BRA `(.L_x_226) ;  /* 0xfffffffc00f08947 */ /* 0x002fea000383ffff */
[----:B------:R-:W-:Y:S05]  /*a540*/  BRA `(.L_x_259) ;  /* 0xfffffff000c47947 */ /* 0x000fea000383ffff */
.L_x_227:
[----:B0-----:R0:W1:Y:S02]  /*a550*/  SYNCS.PHASECHK.TRANS64.TRYWAIT P0, [R9+URZ], R4 ;  /* 0x00000004090075a7 */ /* 0x001064000800017f */
[----:B-1----:R-:W-:Y:S05]  /*a560*/  @!P0 NANOSLEEP.SYNCS 0x989680 ;  /* 0x009896800000895d */ /* 0x002fea0003900000 */
[----:B------:R-:W1:Y:S02]  /*a570*/  @!P0 SYNCS.PHASECHK.TRANS64 P0, [R9+URZ], R4 ;  /* 0x00000004090085a7 */ /* 0x000e64000800007f */
[----:B-1----:R-:W-:Y:S05]  /*a580*/  @!P0 BRA `(.L_x_227) ;  /* 0xfffffffc00f08947 */ /* 0x002fea000383ffff */
[----:B------:R-:W-:Y:S05]  /*a590*/  BRA `(.L_x_260) ;  /* 0xfffffff000d47947 */ /* 0x000fea000383ffff */
.L_x_228:
[----:B0-----:R0:W1:Y:S02]  /*a5a0*/  SYNCS.PHASECHK.TRANS64.TRYWAIT P0, [R8+URZ], R5 ;  /* 0x00000005080075a7 */ /* 0x001064000800017f */
[----:B-1----:R-:W-:Y:S05]  /*a5b0*/  @!P0 NANOSLEEP.SYNCS 0x989680 ;  /* 0x009896800000895d */ /* 0x002fea0003900000 */
[----:B------:R-:W1:Y:S02]  /*a5c0*/  @!P0 SYNCS.PHASECHK.TRANS64 P0, [R8+URZ], R5 ;  /* 0x00000005080085a7 */ /* 0x000e64000800007f */
[----:B-1----:R-:W-:Y:S05]  /*a5d0*/  @!P0 BRA `(.L_x_228) ;  /* 0xfffffffc00f08947 */ /* 0x002fea000383ffff */
[----:B------:R-:W-:Y:S05]  /*a5e0*/  BRA `(.L_x_261) ;  /* 0xfffffff000e47947 */ /* 0x000fea000383ffff */
.L_x_229:
[----:B0-----:R0:W1:Y:S02]  /*a5f0*/  SYNCS.PHASECHK.TRANS64.TRYWAIT P0, [R9+URZ], R4 ;  /* 0x00000004090075a7 */ /* 0x001064000800017f */
[----:B-1----:R-:W-:Y:S05]  /*a600*/  @!P0 NANOSLEEP.SYNCS 0x989680 ;  /* 0x009896800000895d */ /* 0x002fea0003900000 */
[----:B------:R-:W1:Y:S02]  /*a610*/  @!P0 SYNCS.PHASECHK.TRANS64 P0, [R9+URZ], R4 ;  /* 0x00000004090085a7 */ /* 0x000e64000800007f */
[----:B-1----:R-:W-:Y:S05]  /*a620*/  @!P0 BRA `(.L_x_229) ;  /* 0xfffffffc00f08947 */ /* 0x002fea000383ffff */
[----:B------:R-:W-:Y:S05]  /*a630*/  BRA `(.L_x_262) ;  /* 0xfffffff000f47947 */ /* 0x000fea000383ffff */
.L_x_230:
[----:B0-----:R0:W1:Y:S02]  /*a640*/  SYNCS.PHASECHK.TRANS64.TRYWAIT P0, [R8+URZ], R5 ;  /* 0x00000005080075a7 */ /* 0x001064000800017f */
[----:B-1----:R-:W-:Y:S05]  /*a650*/  @!P0 NANOSLEEP.SYNCS 0x989680 ;  /* 0x009896800000895d */ /* 0x002fea0003900000 */
[----:B------:R-:W1:Y:S02]  /*a660*/  @!P0 SYNCS.PHASECHK.TRANS64 P0, [R8+URZ], R5 ;  /* 0x00000005080085a7 */ /* 0x000e64000800007f */
[----:B-1----:R-:W-:Y:S05]  /*a670*/  @!P0 BRA `(.L_x_230) ;  /* 0xfffffffc00f08947 */ /* 0x002fea000383ffff */
[----:B------:R-:W-:Y:S05]  /*a680*/  BRA `(.L_x_263) ;  /* 0xfffffff400047947 */ /* 0x000fea000383ffff */
.L_x_231:
[----:B0-----:R0:W1:Y:S02]  /*a690*/  SYNCS.PHASECHK.TRANS64.TRYWAIT P0, [R9+URZ], R4 ;  /* 0x00000004090075a7 */ /* 0x001064000800017f */
[----:B-1----:R-:W-:Y:S05]  /*a6a0*/  @!P0 NANOSLEEP.SYNCS 0x989680 ;  /* 0x009896800000895d */ /* 0x002fea0003900000 */
[----:B------:R-:W1:Y:S02]  /*a6b0*/  @!P0 SYNCS.PHASECHK.TRANS64 P0, [R9+URZ], R4 ;  /* 0x00000004090085a7 */ /* 0x000e64000800007f */
[----:B-1----:R-:W-:Y:S05]  /*a6c0*/  @!P0 BRA `(.L_x_231) ;  /* 0xfffffffc00f08947 */ /* 0x002fea000383ffff */
[----:B------:R-:W-:Y:S05]  /*a6d0*/  BRA `(.L_x_264) ;  /* 0xfffffff400147947 */ /* 0x000fea000383ffff */
.L_x_232:
[----:B0-----:R0:W1:Y:S02]  /*a6e0*/  SYNCS.PHASECHK.TRANS64.TRYWAIT P0, [R8+URZ], R5 ;  /* 0x00000005080075a7 */ /* 0x001064000800017f */
[----:B-1----:R-:W-:Y:S05]  /*a6f0*/  @!P0 NANOSLEEP.SYNCS 0x989680 ;  /* 0x009896800000895d */ /* 0x002fea0003900000 */
[----:B------:R-:W1:Y:S02]  /*a700*/  @!P0 SYNCS.PHASECHK.TRANS64 P0, [R8+URZ], R5 ;  /* 0x00000005080085a7 */ /* 0x000e64000800007f */
[----:B-1----:R-:W-:Y:S05]  /*a710*/  @!P0 BRA `(.L_x_232) ;  /* 0xfffffffc00f08947 */ /* 0x002fea000383ffff */
[----:B------:R-:W-:Y:S05]  /*a720*/  BRA `(.L_x_265) ;  /* 0xfffffff400247947 */ /* 0x000fea000383ffff */
.L_x_233:
[----:B0-----:R0:W1:Y:S02]  /*a730*/  SYNCS.PHASECHK.TRANS64.TRYWAIT P0, [R9+URZ], R4 ;  /* 0x00000004090075a7 */ /* 0x001064000800017f */
[----:B-1----:R-:W-:Y:S05]  /*a740*/  @!P0 NANOSLEEP.SYNCS 0x989680 ;  /* 0x009896800000895d */ /* 0x002fea0003900000 */
[----:B------:R-:W1:Y:S02]  /*a750*/  @!P0 SYNCS.PHASECHK.TRANS64 P0, [R9+URZ], R4 ;  /* 0x00000004090085a7 */ /* 0x000e64000800007f */
[----:B-1----:R-:W-:Y:S05]  /*a760*/  @!P0 BRA `(.L_x_233) ;  /* 0xfffffffc00f08947 */ /* 0x002fea000383ffff */
[----:B------:R-:W-:Y:S05]  /*a770*/  BRA `(.L_x_266) ;  /* 0xfffffff400347947 */ /* 0x000fea000383ffff */
.L_x_234:
[----:B0-----:R0:W1:Y:S02]  /*a780*/  SYNCS.PHASECHK.TRANS64.TRYWAIT P0, [R8+URZ], R5 ;  /* 0x00000005080075a7 */ /* 0x001064000800017f */
[----:B-1----:R-:W-:Y:S05]  /*a790*/  @!P0 NANOSLEEP.SYNCS 0x989680 ;  /* 0x009896800000895d */ /* 0x002fea0003900000 */
[----:B------:R-:W1:Y:S02]  /*a7a0*/  @!P0 SYNCS.PHASECHK.TRANS64 P0, [R8+URZ], R5 ;  /* 0x00000005080085a7 */ /* 0x000e64000800007f */
[----:B-1----:R-:W-:Y:S05]  /*a7b0*/  @!P0 BRA `(.L_x_234) ;  /* 0xfffffffc00f08947 */ /* 0x002fea000383ffff */
[----:B------:R-:W-:Y:S05]  /*a7c0*/  BRA `(.L_x_267) ;  /* 0xfffffff400447947 */ /* 0x000fea000383ffff */
.L_x_235:
[----:B0-----:R0:W1:Y:S02]  /*a7d0*/  SYNCS.PHASECHK.TRANS64.TRYWAIT P0, [R9+URZ], R4 ;  /* 0x00000004090075a7 */ /* 0x001064000800017f */
[----:B-1----:R-:W-:Y:S05]  /*a7e0*/  @!P0 NANOSLEEP.SYNCS 0x989680 ;  /* 0x009896800000895d */ /* 0x002fea0003900000 */
[----:B------:R-:W1:Y:S02]  /*a7f0*/  @!P0 SYNCS.PHASECHK.TRANS64 P0, [R9+URZ], R4 ;  /* 0x00000004090085a7 */ /* 0x000e64000800007f */
[----:B-1----:R-:W-:Y:S05]  /*a800*/  @!P0 BRA `(.L_x_235) ;  /* 0xfffffffc00f08947 */ /* 0x002fea000383ffff */
[----:B------:R-:W-:Y:S05]  /*a810*/  BRA `(.L_x_268) ;  /* 0xfffffff400547947 */ /* 0x000fea000383ffff */
.L_x_236:
[----:B0-----:R0:W1:Y:S02]  /*a820*/  SYNCS.PHASECHK.TRANS64.TRYWAIT P0, [R8+URZ], R5 ;  /* 0x00000005080075a7 */ /* 0x001064000800017f */
[----:B-1----:R-:W-:Y:S05]  /*a830*/  @!P0 NANOSLEEP.SYNCS 0x989680 ;  /* 0x009896800000895d */ /* 0x002fea0003900000 */
[----:B------:R-:W1:Y:S02]  /*a840*/  @!P0 SYNCS.PHASECHK.TRANS64 P0, [R8+URZ], R5 ;  /* 0x00000005080085a7 */ /* 0x000e64000800007f */
[----:B-1----:R-:W-:Y:S05]  /*a850*/  @!P0 BRA `(.L_x_236) ;  /* 0xfffffffc00f08947 */ /* 0x002fea000383ffff */
[----:B------:R-:W-:Y:S05]  /*a860*/  BRA `(.L_x_269) ;  /* 0xfffffff400647947 */ /* 0x000fea000383ffff */
.L_x_237:
[----:B-1----:R1:W2:Y:S02]  /*a870*/  SYNCS.PHASECHK.TRANS64.TRYWAIT P0, [R11+URZ], R6 ;  /* 0x000000060b0075a7 */ /* 0x0022a4000800017f */
[----:B--2---:R-:W-:Y:S05]  /*a880*/  @!P0 NANOSLEEP.SYNCS 0x989680 ;  /* 0x009896800000895d */ /* 0x004fea0003900000 */
[----:B------:R-:W2:Y:S02]  /*a890*/  @!P0 SYNCS.PHASECHK.TRANS64 P0, [R11+URZ], R6 ;  /* 0x000000060b0085a7 */ /* 0x000ea4000800007f */
[----:B--2---:R-:W-:Y:S05]  /*a8a0*/  @!P0 BRA `(.L_x_237) ;  /* 0xfffffffc00f08947 */ /* 0x004fea000383ffff */
[----:B------:R-:W-:Y:S05]  /*a8b0*/  BRA `(.L_x_270) ;  /* 0xfffffff4006c7947 */ /* 0x000fea000383ffff */
.L_x_271:
[----:B------:R-:W-:-:S00]  /*a8c0*/  BRA `(.L_x_271) ;  /* 0xfffffffc00fc7947 */ /* 0x000fc0000383ffff */
[----:B------:R-:W-:-:S00]  /*a8d0*/  NOP ;  /* 0x0000000000007918 */ /* 0x000fc00000000000 */
        /* <DEDUP_REMOVED lines=10> */
.L_x_272:


//--------------------- .nv.global.init           --------------------------
	.section	.nv.global.init,"aw",@progbits
.nv.global.init:
	.type		$str$22,@object
	.size		$str$22,($str$23 - $str$22)
$str$22:
        /*0000*/ 	.byte	0x6b, 0x5f, 0x74, 0x69, 0x6c, 0x65, 0x5f, 0x63, 0x6f, 0x75, 0x6e, 0x74, 0x20, 0x3e, 0x3d, 0x20
        /*0010*/ 	.byte	0x31, 0x00
	.type		$str$23,@object
	.size		$str$23,(__unnamed_1 - $str$23)
$str$23:
        /*0012*/ 	.byte	0x2f, 0x74, 0x6d, 0x70, 0x2f, 0x63, 0x75, 0x74, 0x6c, 0x61, 0x73, 0x73, 0x5f, 0x73, 0x77, 0x65
        /*0022*/ 	.byte	0x65, 0x70, 0x5f, 0x73, 0x72, 0x63, 0x2f, 0x69, 0x6e, 0x63, 0x6c, 0x75, 0x64, 0x65, 0x2f, 0x63
        /*0032*/ 	.byte	0x75, 0x74, 0x6c, 0x61, 0x73, 0x73, 0x2f, 0x67, 0x65, 0x6d, 0x6d, 0x2f, 0x63, 0x6f, 0x6c, 0x6c
        /*0042*/ 	.byte	0x65, 0x63, 0x74, 0x69, 0x76, 0x65, 0x2f, 0x73, 0x6d, 0x39, 0x30, 0x5f, 0x6d, 0x6d, 0x61, 0x5f
        /*0052*/ 	.byte	0x74, 0x6d, 0x61, 0x5f, 0x67, 0x6d, 0x6d, 0x61, 0x5f, 0x73, 0x73, 0x5f, 0x77, 0x61, 0x72, 0x70
        /*0062*/ 	.byte	0x73, 0x70, 0x65, 0x63, 0x69, 0x61, 0x6c, 0x69, 0x7a, 0x65, 0x64, 0x2e, 0x68, 0x70, 0x70, 0x00
	.type		__unnamed_1,@object
	.size		__unnamed_1,(.L_0 - __unnamed_1)
__unnamed_1:
        /*0072*/ 	.byte	0x76, 0x6f, 0x69, 0x64, 0x20, 0x63, 0x75, 0x74, 0x6c, 0x61, 0x73, 0x73, 0x3a, 0x3a, 0x67, 0x65
        /* <DEDUP_REMOVED lines=180> */
        /*0bc2*/ 	.byte	0x74, 0x65, 0x3a, 0x3a, 0x69, 0x64, 0x65, 0x6e, 0x74, 0x69, 0x74, 0x79, 0x5d, 0x00
.L_0:


//--------------------- .nv.shared._ZN7cutlass13device_kernelINS_4gemm6kernel13GemmUniversalIN4cute5tupleIJiiiiEEENS1_10collective13CollectiveMmaINS1_34MainloopSm90TmaGmmaWarpSpecializedILi26ENS5_IJNS4_1CILi2EEENSA_ILi1EEESC_EEENS1_35KernelTmaWarpSpecializedCooperativeEEENS5_IJNSA_ILi192EEENSA_ILi80EEENSA_ILi16EEEEEENS_10bfloat16_tENS5_IJlSC_lEEESK_SL_NS4_8TiledMMAINS4_8MMA_AtomIJNS4_4SM904GMMA27MMA_64x16x16_F32BF16BF16_SSILNSP_5MajorE0ELSR_0ELNSP_7ScaleInE1ELSS_1EEEEEENS4_6LayoutISD_NS5_IJSC_NSA_ILi0EEESW_EEEEENS5_IJNS4_10UnderscoreESZ_SZ_EEEEENS4_13SM90_TMA_LOADENS4_14ComposedLayoutINS4_7SwizzleILi1ELi4ELi3EEENS4_18smem_ptr_flag_bitsILi16EEENSV_INS5_IJNSA_ILi8EEESI_EEENS5_IJSI_SC_EEEEEEEvNS4_8identityENS4_23SM90_TMA_LOAD_MULTICASTES1C_vS1D_EENS_8epilogue10collective6detail29Sm90TmaWarpSpecializedAdapterINS1H_15DefaultEpilogueISK_SL_SL_NS1G_6thread17LinearCombinationISK_Li1EffLNS1L_9ScaleType4KindE0ELNS_15FloatRoundStyleE2ESK_EENS1_15EpilogueDefaultEEEEEvvEEEEvNT_6ParamsE --------------------------
	.section	.nv.shared._ZN7cutlass13device_kernelINS_4gemm6kernel13GemmUniversalIN4cute5tupleIJiiiiEEENS1_10collective13CollectiveMmaINS1_34MainloopSm90TmaGmmaWarpSpecializedILi26ENS5_IJNS4_1CILi2EEENSA_ILi1EEESC_EEENS1_35KernelTmaWarpSpecializedCooperativeEEENS5_IJNSA_ILi192EEENSA_ILi80EEENSA_ILi16EEEEEENS_10bfloat16_tENS5_IJlSC_lEEESK_SL_NS4_8TiledMMAINS4_8MMA_AtomIJNS4_4SM904GMMA27MMA_64x16x16_F32BF16BF16_SSILNSP_5MajorE0ELSR_0ELNSP_7ScaleInE1ELSS_1EEEEEENS4_6LayoutISD_NS5_IJSC_NSA_ILi0EEESW_EEEEENS5_IJNS4_10UnderscoreESZ_SZ_EEEEENS4_13SM90_TMA_LOADENS4_14ComposedLayoutINS4_7SwizzleILi1ELi4ELi3EEENS4_18smem_ptr_flag_bitsILi16EEENSV_INS5_IJNSA_ILi8EEESI_EEENS5_IJSI_SC_EEEEEEEvNS4_8identityENS4_23SM90_TMA_LOAD_MULTICASTES1C_vS1D_EENS_8epilogue10collective6detail29Sm90TmaWarpSpecializedAdapterINS1H_15DefaultEpilogueISK_SL_SL_NS1G_6thread17LinearCombinationISK_Li1EffLNS1L_9ScaleType4KindE0ELNS_15FloatRoundStyleE2ESK_EENS1_15EpilogueDefaultEEEEEvvEEEEvNT_6ParamsE,"aw",@nobits
	.sectionflags	@""
	.align	16
	.zero		1024


//--------------------- .nv.shared.reserved.0     --------------------------
	.section	.nv.shared.reserved.0,"aw",@nobits
	.weak		__nv_reservedSMEM_offset_0_alias
	.size		__nv_reservedSMEM_offset_0_alias, 0, 0
	.other		__nv_reservedSMEM_offset_0_alias,@"STO_CUDA_RESERVED_SHARED STV_DEFAULT"
__nv_reservedSMEM_offset_0_alias:
	.zero		0


//--------------------- .nv.global                --------------------------
	.section	.nv.global,"aw",@nobits
.nv.global:
	.type		_ZN40_INTERNAL_991a0a74_4_k_cu_d209828a_161864cute1_E,@object
	.size		_ZN40_INTERNAL_991a0a74_4_k_cu_d209828a_161864cute1_E,(_ZN40_INTERNAL_991a0a74_4_k_cu_d209828a_161864cuda3std3__45__cpo6cbeginE - _ZN40_INTERNAL_991a0a74_4_k_cu_d209828a_161864cute1_E)
_ZN40_INTERNAL_991a0a74_4_k_cu_d209828a_161864cute1_E:
	.zero		1
	.type		_ZN40_INTERNAL_991a0a74_4_k_cu_d209828a_161864cuda3std3__45__cpo6cbeginE,@object
	.size		_ZN40_INTERNAL_991a0a74_4_k_cu_d209828a_161864cuda3std3__45__cpo6cbeginE,(_ZN40_INTERNAL_991a0a74_4_k_cu_d209828a_161864cuda3std3__48in_placeE - _ZN40_INTERNAL_991a0a74_4_k_cu_d209828a_161864cuda3std3__45__cpo6cbeginE)
_ZN40_INTERNAL_991a0a74_4_k_cu_d209828a_161864cuda3std3__45__cpo6cbeginE:
	.zero		1
	.type		_ZN40_INTERNAL_991a0a74_4_k_cu_d209828a_161864cuda3std3__48in_placeE,@object
	.size		_ZN40_INTERNAL_991a0a74_4_k_cu_d209828a_161864cuda3std3__48in_placeE,(_ZN40_INTERNAL_991a0a74_4_k_cu_d209828a_161864cuda3std6ranges3__45__cpo9iter_moveE - _ZN40_INTERNAL_991a0a74_4_k_cu_d209828a_161864cuda3std3__48in_placeE)
_ZN40_INTERNAL_991a0a74_4_k_cu_d209828a_161864cuda3std3__48in_placeE:
	.zero		1
	.type		_ZN40_INTERNAL_991a0a74_4_k_cu_d209828a_161864cuda3std6ranges3__45__cpo9iter_moveE,@object
	.size		_ZN40_INTERNAL_991a0a74_4_k_cu_d209828a_161864cuda3std6ranges3__45__cpo9iter_moveE,(_ZN40_INTERNAL_991a0a74_4_k_cu_d209828a_161864cuda3std3__45__cpo5beginE - _ZN40_INTERNAL_991a0a74_4_k_cu_d209828a_161864cuda3std6ranges3__45__cpo9iter_moveE)
_ZN40_INTERNAL_991a0a74_4_k_cu_d209828a_161864cuda3std6ranges3__45__cpo9iter_moveE:
	.zero		1
	.type		_ZN40_INTERNAL_991a0a74_4_k_cu_d209828a_161864cuda3std3__45__cpo5beginE,@object
	.size		_ZN40_INTERNAL_991a0a74_4_k_cu_d209828a_161864cuda3std3__45__cpo5beginE,(_ZN40_INTERNAL_991a0a74_4_k_cu_d209828a_161864cuda3std3__442_GLOBAL__N__991a0a74_4_k_cu_d209828a_161866ignoreE - _ZN40_INTERNAL_991a0a74_4_k_cu_d209828a_161864cuda3std3__45__cpo5beginE)
_ZN40_INTERNAL_991a0a74_4_k_cu_d209828a_161864cuda3std3__45__cpo5beginE:
	.zero		1
	.type		_ZN40_INTERNAL_991a0a74_4_k_cu_d209828a_161864cuda3std3__442_GLOBAL__N__991a0a74_4_k_cu_d209828a_161866ignoreE,@object
	.size		_ZN40_INTERNAL_991a0a74_4_k_cu_d209828a_161864cuda3std3__442_GLOBAL__N__991a0a74_4_k_cu_d209828a_161866ignoreE,(_ZN40_INTERNAL_991a0a74_4_k_cu_d209828a_161864cute7productE - _ZN40_INTERNAL_991a0a74_4_k_cu_d209828a_161864cuda3std3__442_GLOBAL__N__991a0a74_4_k_cu_d209828a_161866ignoreE)
_ZN40_INTERNAL_991a0a74_4_k_cu_d209828a_161864cuda3std3__442_GLOBAL__N__991a0a74_4_k_cu_d209828a_161866ignoreE:
	.zero		1
	.type		_ZN40_INTERNAL_991a0a74_4_k_cu_d209828a_161864cute7productE,@object
	.size		_ZN40_INTERNAL_991a0a74_4_k_cu_d209828a_161864cute7productE,(_ZN40_INTERNAL_991a0a74_4_k_cu_d209828a_161864cuda3std3__45__cpo3endE - _ZN40_INTERNAL_991a0a74_4_k_cu_d209828a_161864cute7productE)
_ZN40_INTERNAL_991a0a74_4_k_cu_d209828a_161864cute7productE:
	.zero		1
	.type		_ZN40_INTERNAL_991a0a74_4_k_cu_d209828a_161864cuda3std3__45__cpo3endE,@object
	.size		_ZN40_INTERNAL_991a0a74_4_k_cu_d209828a_161864cuda3std3__45__cpo3endE,(_ZN40_INTERNAL_991a0a74_4_k_cu_d209828a_161864cuda3std3__419piecewise_constructE - _ZN40_INTERNAL_991a0a74_4_k_cu_d209828a_161864cuda3std3__45__cpo3endE)
_ZN40_INTERNAL_991a0a74_4_k_cu_d209828a_161864cuda3std3__45__cpo3endE:
	.zero		1
	.type		_ZN40_INTERNAL_991a0a74_4_k_cu_d209828a_161864cuda3std3__419piecewise_constructE,@object
	.size		_ZN40_INTERNAL_991a0a74_4_k_cu_d209828a_161864cuda3std3__419piecewise_constructE,(_ZN40_INTERNAL_991a0a74_4_k_cu_d209828a_161864cuda3std3__45__cpo4cendE - _ZN40_INTERNAL_991a0a74_4_k_cu_d209828a_161864cuda3std3__419piecewise_constructE)
_ZN40_INTERNAL_991a0a74_4_k_cu_d209828a_161864cuda3std3__419piecewise_constructE:
	.zero		1
	.type		_ZN40_INTERNAL_991a0a74_4_k_cu_d209828a_161864cuda3std3__45__cpo4cendE,@object
	.size		_ZN40_INTERNAL_991a0a74_4_k_cu_d209828a_161864cuda3std3__45__cpo4cendE,(_ZN40_INTERNAL_991a0a74_4_k_cu_d209828a_161864cuda3std6ranges3__45__cpo4swapE - _ZN40_INTERNAL_991a0a74_4_k_cu_d209828a_161864cuda3std3__45__cpo4cendE)
_ZN40_INTERNAL_991a0a74_4_k_cu_d209828a_161864cuda3std3__45__cpo4cendE:
	.zero		1
	.type		_ZN40_INTERNAL_991a0a74_4_k_cu_d209828a_161864cuda3std6ranges3__45__cpo4swapE,@object
	.size		_ZN40_INTERNAL_991a0a74_4_k_cu_d209828a_161864cuda3std6ranges3__45__cpo4swapE,(.L_8 - _ZN40_INTERNAL_991a0a74_4_k_cu_d209828a_161864cuda3std6ranges3__45__cpo4swapE)
_ZN40_INTERNAL_991a0a74_4_k_cu_d209828a_161864cuda3std6ranges3__45__cpo4swapE:
	.zero		1
.L_8:


//--------------------- .nv.constant0._ZN7cutlass13device_kernelINS_4gemm6kernel13GemmUniversalIN4cute5tupleIJiiiiEEENS1_10collective13CollectiveMmaINS1_34MainloopSm90TmaGmmaWarpSpecializedILi26ENS5_IJNS4_1CILi2EEENSA_ILi1EEESC_EEENS1_35KernelTmaWarpSpecializedCooperativeEEENS5_IJNSA_ILi192EEENSA_ILi80EEENSA_ILi16EEEEEENS_10bfloat16_tENS5_IJlSC_lEEESK_SL_NS4_8TiledMMAINS4_8MMA_AtomIJNS4_4SM904GMMA27MMA_64x16x16_F32BF16BF16_SSILNSP_5MajorE0ELSR_0ELNSP_7ScaleInE1ELSS_1EEEEEENS4_6LayoutISD_NS5_IJSC_NSA_ILi0EEESW_EEEEENS5_IJNS4_10UnderscoreESZ_SZ_EEEEENS4_13SM90_TMA_LOADENS4_14ComposedLayoutINS4_7SwizzleILi1ELi4ELi3EEENS4_18smem_ptr_flag_bitsILi16EEENSV_INS5_IJNSA_ILi8EEESI_EEENS5_IJSI_SC_EEEEEEEvNS4_8identityENS4_23SM90_TMA_LOAD_MULTICASTES1C_vS1D_EENS_8epilogue10collective6detail29Sm90TmaWarpSpecializedAdapterINS1H_15DefaultEpilogueISK_SL_SL_NS1G_6thread17LinearCombinationISK_Li1EffLNS1L_9ScaleType4KindE0ELNS_15FloatRoundStyleE2ESK_EENS1_15EpilogueDefaultEEEEEvvEEEEvNT_6ParamsE --------------------------
	.section	.nv.constant0._ZN7cutlass13device_kernelINS_4gemm6kernel13GemmUniversalIN4cute5tupleIJiiiiEEENS1_10collective13CollectiveMmaINS1_34MainloopSm90TmaGmmaWarpSpecializedILi26ENS5_IJNS4_1CILi2EEENSA_ILi1EEESC_EEENS1_35KernelTmaWarpSpecializedCooperativeEEENS5_IJNSA_ILi192EEENSA_ILi80EEENSA_ILi16EEEEEENS_10bfloat16_tENS5_IJlSC_lEEESK_SL_NS4_8TiledMMAINS4_8MMA_AtomIJNS4_4SM904GMMA27MMA_64x16x16_F32BF16BF16_SSILNSP_5MajorE0ELSR_0ELNSP_7ScaleInE1ELSS_1EEEEEENS4_6LayoutISD_NS5_IJSC_NSA_ILi0EEESW_EEEEENS5_IJNS4_10UnderscoreESZ_SZ_EEEEENS4_13SM90_TMA_LOADENS4_14ComposedLayoutINS4_7SwizzleILi1ELi4ELi3EEENS4_18smem_ptr_flag_bitsILi16EEENSV_INS5_IJNSA_ILi8EEESI_EEENS5_IJSI_SC_EEEEEEEvNS4_8identityENS4_23SM90_TMA_LOAD_MULTICASTES1C_vS1D_EENS_8epilogue10collective6detail29Sm90TmaWarpSpecializedAdapterINS1H_15DefaultEpilogueISK_SL_SL_NS1G_6thread17LinearCombinationISK_Li1EffLNS1L_9ScaleType4KindE0ELNS_15FloatRoundStyleE2ESK_EENS1_15EpilogueDefaultEEEEEvvEEEEvNT_6ParamsE,"a",@progbits
	.sectionflags	@""
	.align	4
.nv.constant0._ZN7cutlass13device_kernelINS_4gemm6kernel13GemmUniversalIN4cute5tupleIJiiiiEEENS1_10collective13CollectiveMmaINS1_34MainloopSm90TmaGmmaWarpSpecializedILi26ENS5_IJNS4_1CILi2EEENSA_ILi1EEESC_EEENS1_35KernelTmaWarpSpecializedCooperativeEEENS5_IJNSA_ILi192EEENSA_ILi80EEENSA_ILi16EEEEEENS_10bfloat16_tENS5_IJlSC_lEEESK_SL_NS4_8TiledMMAINS4_8MMA_AtomIJNS4_4SM904GMMA27MMA_64x16x16_F32BF16BF16_SSILNSP_5MajorE0ELSR_0ELNSP_7ScaleInE1ELSS_1EEEEEENS4_6LayoutISD_NS5_IJSC_NSA_ILi0EEESW_EEEEENS5_IJNS4_10UnderscoreESZ_SZ_EEEEENS4_13SM90_TMA_LOADENS4_14ComposedLayoutINS4_7SwizzleILi1ELi4ELi3EEENS4_18smem_ptr_flag_bitsILi16EEENSV_INS5_IJNSA_ILi8EEESI_EEENS5_IJSI_SC_EEEEEEEvNS4_8identityENS4_23SM90_TMA_LOAD_MULTICASTES1C_vS1D_EENS_8epilogue10collective6detail29Sm90TmaWarpSpecializedAdapterINS1H_15DefaultEpilogueISK_SL_SL_NS1G_6thread17LinearCombinationISK_Li1EffLNS1L_9ScaleType4KindE0ELNS_15FloatRoundStyleE2ESK_EENS1_15EpilogueDefaultEEEEEvvEEEEvNT_6ParamsE:
	.zero		1664


//--------------------- SYMBOLS --------------------------

	.type		.nv.reservedSmem.offset0,@object
	.size		.nv.reservedSmem.offset0,0x4
	.type		__assertfail,@function
